//
// Generated by NVIDIA NVVM Compiler
//
// Compiler Build ID: CL-36424714
// Cuda compilation tools, release 13.0, V13.0.88
// Based on NVVM 20.0.0
//

.version 9.0
.target sm_100
.address_size 64

	// .globl	_Z13calc_average7PdPKdS1_S1_S1_S1_S1_S1_iiiiiiiiddddddddddddddPKi

.visible .entry _Z13calc_average7PdPKdS1_S1_S1_S1_S1_S1_iiiiiiiiddddddddddddddPKi(
	.param .u64 .ptr .align 1 _Z13calc_average7PdPKdS1_S1_S1_S1_S1_S1_iiiiiiiiddddddddddddddPKi_param_0,
	.param .u64 .ptr .align 1 _Z13calc_average7PdPKdS1_S1_S1_S1_S1_S1_iiiiiiiiddddddddddddddPKi_param_1,
	.param .u64 .ptr .align 1 _Z13calc_average7PdPKdS1_S1_S1_S1_S1_S1_iiiiiiiiddddddddddddddPKi_param_2,
	.param .u64 .ptr .align 1 _Z13calc_average7PdPKdS1_S1_S1_S1_S1_S1_iiiiiiiiddddddddddddddPKi_param_3,
	.param .u64 .ptr .align 1 _Z13calc_average7PdPKdS1_S1_S1_S1_S1_S1_iiiiiiiiddddddddddddddPKi_param_4,
	.param .u64 .ptr .align 1 _Z13calc_average7PdPKdS1_S1_S1_S1_S1_S1_iiiiiiiiddddddddddddddPKi_param_5,
	.param .u64 .ptr .align 1 _Z13calc_average7PdPKdS1_S1_S1_S1_S1_S1_iiiiiiiiddddddddddddddPKi_param_6,
	.param .u64 .ptr .align 1 _Z13calc_average7PdPKdS1_S1_S1_S1_S1_S1_iiiiiiiiddddddddddddddPKi_param_7,
	.param .u32 _Z13calc_average7PdPKdS1_S1_S1_S1_S1_S1_iiiiiiiiddddddddddddddPKi_param_8,
	.param .u32 _Z13calc_average7PdPKdS1_S1_S1_S1_S1_S1_iiiiiiiiddddddddddddddPKi_param_9,
	.param .u32 _Z13calc_average7PdPKdS1_S1_S1_S1_S1_S1_iiiiiiiiddddddddddddddPKi_param_10,
	.param .u32 _Z13calc_average7PdPKdS1_S1_S1_S1_S1_S1_iiiiiiiiddddddddddddddPKi_param_11,
	.param .u32 _Z13calc_average7PdPKdS1_S1_S1_S1_S1_S1_iiiiiiiiddddddddddddddPKi_param_12,
	.param .u32 _Z13calc_average7PdPKdS1_S1_S1_S1_S1_S1_iiiiiiiiddddddddddddddPKi_param_13,
	.param .u32 _Z13calc_average7PdPKdS1_S1_S1_S1_S1_S1_iiiiiiiiddddddddddddddPKi_param_14,
	.param .u32 _Z13calc_average7PdPKdS1_S1_S1_S1_S1_S1_iiiiiiiiddddddddddddddPKi_param_15,
	.param .f64 _Z13calc_average7PdPKdS1_S1_S1_S1_S1_S1_iiiiiiiiddddddddddddddPKi_param_16,
	.param .f64 _Z13calc_average7PdPKdS1_S1_S1_S1_S1_S1_iiiiiiiiddddddddddddddPKi_param_17,
	.param .f64 _Z13calc_average7PdPKdS1_S1_S1_S1_S1_S1_iiiiiiiiddddddddddddddPKi_param_18,
	.param .f64 _Z13calc_average7PdPKdS1_S1_S1_S1_S1_S1_iiiiiiiiddddddddddddddPKi_param_19,
	.param .f64 _Z13calc_average7PdPKdS1_S1_S1_S1_S1_S1_iiiiiiiiddddddddddddddPKi_param_20,
	.param .f64 _Z13calc_average7PdPKdS1_S1_S1_S1_S1_S1_iiiiiiiiddddddddddddddPKi_param_21,
	.param .f64 _Z13calc_average7PdPKdS1_S1_S1_S1_S1_S1_iiiiiiiiddddddddddddddPKi_param_22,
	.param .f64 _Z13calc_average7PdPKdS1_S1_S1_S1_S1_S1_iiiiiiiiddddddddddddddPKi_param_23,
	.param .f64 _Z13calc_average7PdPKdS1_S1_S1_S1_S1_S1_iiiiiiiiddddddddddddddPKi_param_24,
	.param .f64 _Z13calc_average7PdPKdS1_S1_S1_S1_S1_S1_iiiiiiiiddddddddddddddPKi_param_25,
	.param .f64 _Z13calc_average7PdPKdS1_S1_S1_S1_S1_S1_iiiiiiiiddddddddddddddPKi_param_26,
	.param .f64 _Z13calc_average7PdPKdS1_S1_S1_S1_S1_S1_iiiiiiiiddddddddddddddPKi_param_27,
	.param .f64 _Z13calc_average7PdPKdS1_S1_S1_S1_S1_S1_iiiiiiiiddddddddddddddPKi_param_28,
	.param .f64 _Z13calc_average7PdPKdS1_S1_S1_S1_S1_S1_iiiiiiiiddddddddddddddPKi_param_29,
	.param .u64 .ptr .align 1 _Z13calc_average7PdPKdS1_S1_S1_S1_S1_S1_iiiiiiiiddddddddddddddPKi_param_30
)
{
	.reg .pred 	%p<3>;
	.reg .b32 	%r<310>;
	.reg .b64 	%rd<292>;
	.reg .b64 	%fd<461>;

	ld.param.u32 	%r13, [_Z13calc_average7PdPKdS1_S1_S1_S1_S1_S1_iiiiiiiiddddddddddddddPKi_param_8];
	ld.param.u32 	%r14, [_Z13calc_average7PdPKdS1_S1_S1_S1_S1_S1_iiiiiiiiddddddddddddddPKi_param_9];
	ld.param.u32 	%r15, [_Z13calc_average7PdPKdS1_S1_S1_S1_S1_S1_iiiiiiiiddddddddddddddPKi_param_10];
	ld.param.u32 	%r16, [_Z13calc_average7PdPKdS1_S1_S1_S1_S1_S1_iiiiiiiiddddddddddddddPKi_param_11];
	ld.param.u32 	%r17, [_Z13calc_average7PdPKdS1_S1_S1_S1_S1_S1_iiiiiiiiddddddddddddddPKi_param_12];
	ld.param.u32 	%r18, [_Z13calc_average7PdPKdS1_S1_S1_S1_S1_S1_iiiiiiiiddddddddddddddPKi_param_13];
	ld.param.u32 	%r19, [_Z13calc_average7PdPKdS1_S1_S1_S1_S1_S1_iiiiiiiiddddddddddddddPKi_param_14];
	mov.u32 	%r21, %ctaid.x;
	mov.u32 	%r22, %ctaid.y;
	mov.u32 	%r23, %nctaid.x;
	mad.lo.s32 	%r24, %r22, %r23, %r21;
	mov.u32 	%r25, %ntid.x;
	mov.u32 	%r26, %ntid.y;
	mov.u32 	%r27, %tid.x;
	mov.u32 	%r28, %tid.y;
	mad.lo.s32 	%r29, %r24, %r26, %r28;
	mad.lo.s32 	%r309, %r29, %r25, %r27;
	mul.lo.s32 	%r30, %r25, %r26;
	mul.lo.s32 	%r2, %r30, %r23;
	setp.ge.s32 	%p1, %r309, %r13;
	@%p1 bra 	$L__BB0_3;
	ld.param.u64 	%rd291, [_Z13calc_average7PdPKdS1_S1_S1_S1_S1_S1_iiiiiiiiddddddddddddddPKi_param_30];
	ld.param.u32 	%r308, [_Z13calc_average7PdPKdS1_S1_S1_S1_S1_S1_iiiiiiiiddddddddddddddPKi_param_15];
	ld.param.u64 	%rd289, [_Z13calc_average7PdPKdS1_S1_S1_S1_S1_S1_iiiiiiiiddddddddddddddPKi_param_6];
	ld.param.u64 	%rd288, [_Z13calc_average7PdPKdS1_S1_S1_S1_S1_S1_iiiiiiiiddddddddddddddPKi_param_5];
	ld.param.u64 	%rd287, [_Z13calc_average7PdPKdS1_S1_S1_S1_S1_S1_iiiiiiiiddddddddddddddPKi_param_4];
	ld.param.u64 	%rd286, [_Z13calc_average7PdPKdS1_S1_S1_S1_S1_S1_iiiiiiiiddddddddddddddPKi_param_3];
	ld.param.u64 	%rd285, [_Z13calc_average7PdPKdS1_S1_S1_S1_S1_S1_iiiiiiiiddddddddddddddPKi_param_2];
	ld.param.u64 	%rd284, [_Z13calc_average7PdPKdS1_S1_S1_S1_S1_S1_iiiiiiiiddddddddddddddPKi_param_1];
	ld.param.u64 	%rd283, [_Z13calc_average7PdPKdS1_S1_S1_S1_S1_S1_iiiiiiiiddddddddddddddPKi_param_0];
	cvta.to.global.u64 	%rd1, %rd291;
	add.s32 	%r3, %r14, -2;
	add.s32 	%r4, %r15, -2;
	add.s32 	%r5, %r16, -2;
	add.s32 	%r6, %r17, -2;
	add.s32 	%r7, %r18, -2;
	add.s32 	%r8, %r19, -2;
	add.s32 	%r9, %r308, -2;
	mov.u32 	%r31, %nctaid.y;
	mul.lo.s32 	%r10, %r2, %r31;
	cvta.to.global.u64 	%rd2, %rd283;
	cvta.to.global.u64 	%rd3, %rd284;
	cvta.to.global.u64 	%rd4, %rd285;
	cvta.to.global.u64 	%rd5, %rd286;
	cvta.to.global.u64 	%rd6, %rd287;
	cvta.to.global.u64 	%rd7, %rd288;
	cvta.to.global.u64 	%rd8, %rd289;
$L__BB0_2:
	ld.param.f64 	%fd460, [_Z13calc_average7PdPKdS1_S1_S1_S1_S1_S1_iiiiiiiiddddddddddddddPKi_param_29];
	ld.param.f64 	%fd459, [_Z13calc_average7PdPKdS1_S1_S1_S1_S1_S1_iiiiiiiiddddddddddddddPKi_param_28];
	ld.param.f64 	%fd458, [_Z13calc_average7PdPKdS1_S1_S1_S1_S1_S1_iiiiiiiiddddddddddddddPKi_param_27];
	ld.param.f64 	%fd457, [_Z13calc_average7PdPKdS1_S1_S1_S1_S1_S1_iiiiiiiiddddddddddddddPKi_param_26];
	ld.param.f64 	%fd456, [_Z13calc_average7PdPKdS1_S1_S1_S1_S1_S1_iiiiiiiiddddddddddddddPKi_param_25];
	ld.param.f64 	%fd455, [_Z13calc_average7PdPKdS1_S1_S1_S1_S1_S1_iiiiiiiiddddddddddddddPKi_param_24];
	ld.param.f64 	%fd454, [_Z13calc_average7PdPKdS1_S1_S1_S1_S1_S1_iiiiiiiiddddddddddddddPKi_param_23];
	ld.param.f64 	%fd453, [_Z13calc_average7PdPKdS1_S1_S1_S1_S1_S1_iiiiiiiiddddddddddddddPKi_param_22];
	ld.param.f64 	%fd452, [_Z13calc_average7PdPKdS1_S1_S1_S1_S1_S1_iiiiiiiiddddddddddddddPKi_param_21];
	ld.param.f64 	%fd451, [_Z13calc_average7PdPKdS1_S1_S1_S1_S1_S1_iiiiiiiiddddddddddddddPKi_param_20];
	ld.param.f64 	%fd450, [_Z13calc_average7PdPKdS1_S1_S1_S1_S1_S1_iiiiiiiiddddddddddddddPKi_param_19];
	ld.param.f64 	%fd449, [_Z13calc_average7PdPKdS1_S1_S1_S1_S1_S1_iiiiiiiiddddddddddddddPKi_param_18];
	ld.param.f64 	%fd448, [_Z13calc_average7PdPKdS1_S1_S1_S1_S1_S1_iiiiiiiiddddddddddddddPKi_param_17];
	ld.param.f64 	%fd447, [_Z13calc_average7PdPKdS1_S1_S1_S1_S1_S1_iiiiiiiiddddddddddddddPKi_param_16];
	ld.param.u64 	%rd290, [_Z13calc_average7PdPKdS1_S1_S1_S1_S1_S1_iiiiiiiiddddddddddddddPKi_param_7];
	mul.wide.s32 	%rd18, %r309, 8;
	add.s64 	%rd19, %rd2, %rd18;
	ld.global.f64 	%fd15, [%rd19];
	sub.f64 	%fd16, %fd15, %fd454;
	div.rn.f64 	%fd17, %fd16, %fd447;
	st.global.f64 	[%rd19], %fd17;
	add.s64 	%rd20, %rd3, %rd18;
	ld.global.f64 	%fd18, [%rd20];
	sub.f64 	%fd19, %fd18, %fd455;
	div.rn.f64 	%fd20, %fd19, %fd448;
	add.s64 	%rd21, %rd4, %rd18;
	ld.global.f64 	%fd21, [%rd21];
	sub.f64 	%fd22, %fd21, %fd456;
	div.rn.f64 	%fd23, %fd22, %fd449;
	add.s64 	%rd22, %rd5, %rd18;
	ld.global.f64 	%fd24, [%rd22];
	sub.f64 	%fd25, %fd24, %fd457;
	div.rn.f64 	%fd26, %fd25, %fd450;
	add.s64 	%rd23, %rd6, %rd18;
	ld.global.f64 	%fd27, [%rd23];
	sub.f64 	%fd28, %fd27, %fd458;
	div.rn.f64 	%fd29, %fd28, %fd451;
	add.s64 	%rd24, %rd7, %rd18;
	ld.global.f64 	%fd30, [%rd24];
	sub.f64 	%fd31, %fd30, %fd459;
	div.rn.f64 	%fd32, %fd31, %fd452;
	add.s64 	%rd25, %rd8, %rd18;
	ld.global.f64 	%fd33, [%rd25];
	sub.f64 	%fd34, %fd33, %fd460;
	div.rn.f64 	%fd35, %fd34, %fd453;
	cvt.rmi.f64.f64 	%fd36, %fd17;
	cvt.rzi.s32.f64 	%r32, %fd36;
	min.s32 	%r33, %r3, %r32;
	cvt.rmi.f64.f64 	%fd37, %fd20;
	cvt.rzi.s32.f64 	%r34, %fd37;
	min.s32 	%r35, %r4, %r34;
	cvt.rmi.f64.f64 	%fd38, %fd23;
	cvt.rzi.s32.f64 	%r36, %fd38;
	min.s32 	%r37, %r5, %r36;
	cvt.rmi.f64.f64 	%fd39, %fd26;
	cvt.rzi.s32.f64 	%r38, %fd39;
	min.s32 	%r39, %r6, %r38;
	cvt.rmi.f64.f64 	%fd40, %fd29;
	cvt.rzi.s32.f64 	%r40, %fd40;
	min.s32 	%r41, %r7, %r40;
	cvt.rmi.f64.f64 	%fd41, %fd32;
	cvt.rzi.s32.f64 	%r42, %fd41;
	min.s32 	%r43, %r8, %r42;
	cvt.rmi.f64.f64 	%fd42, %fd35;
	cvt.rzi.s32.f64 	%r44, %fd42;
	min.s32 	%r45, %r9, %r44;
	cvt.rn.f64.s32 	%fd43, %r33;
	sub.f64 	%fd44, %fd17, %fd43;
	st.global.f64 	[%rd19], %fd44;
	cvt.rn.f64.s32 	%fd45, %r35;
	sub.f64 	%fd46, %fd20, %fd45;
	cvt.rn.f64.s32 	%fd47, %r37;
	sub.f64 	%fd48, %fd23, %fd47;
	cvt.rn.f64.s32 	%fd49, %r39;
	sub.f64 	%fd50, %fd26, %fd49;
	cvt.rn.f64.s32 	%fd51, %r41;
	sub.f64 	%fd52, %fd29, %fd51;
	cvt.rn.f64.s32 	%fd53, %r43;
	sub.f64 	%fd54, %fd32, %fd53;
	cvt.rn.f64.s32 	%fd55, %r45;
	sub.f64 	%fd56, %fd35, %fd55;
	mad.lo.s32 	%r46, %r45, %r19, %r43;
	mad.lo.s32 	%r47, %r46, %r18, %r41;
	mad.lo.s32 	%r48, %r47, %r17, %r39;
	mad.lo.s32 	%r49, %r48, %r16, %r37;
	mad.lo.s32 	%r50, %r49, %r15, %r35;
	mad.lo.s32 	%r51, %r50, %r14, %r33;
	mov.f64 	%fd57, 0d3FF0000000000000;
	sub.f64 	%fd58, %fd57, %fd44;
	sub.f64 	%fd59, %fd57, %fd46;
	sub.f64 	%fd60, %fd57, %fd48;
	sub.f64 	%fd61, %fd57, %fd50;
	sub.f64 	%fd62, %fd57, %fd52;
	sub.f64 	%fd63, %fd57, %fd54;
	sub.f64 	%fd64, %fd57, %fd56;
	ld.global.u32 	%r52, [%rd1];
	add.s32 	%r53, %r51, %r52;
	cvta.to.global.u64 	%rd26, %rd290;
	mul.wide.s32 	%rd27, %r53, 8;
	add.s64 	%rd28, %rd26, %rd27;
	ld.global.f64 	%fd65, [%rd28];
	ld.global.u32 	%r54, [%rd1+4];
	add.s32 	%r55, %r51, %r54;
	mul.wide.s32 	%rd29, %r55, 8;
	add.s64 	%rd30, %rd26, %rd29;
	ld.global.f64 	%fd66, [%rd30];
	mul.f64 	%fd67, %fd56, %fd66;
	fma.rn.f64 	%fd68, %fd65, %fd64, %fd67;
	ld.global.u32 	%r56, [%rd1+8];
	add.s32 	%r57, %r51, %r56;
	mul.wide.s32 	%rd31, %r57, 8;
	add.s64 	%rd32, %rd26, %rd31;
	ld.global.f64 	%fd69, [%rd32];
	ld.global.u32 	%r58, [%rd1+12];
	add.s32 	%r59, %r51, %r58;
	mul.wide.s32 	%rd33, %r59, 8;
	add.s64 	%rd34, %rd26, %rd33;
	ld.global.f64 	%fd70, [%rd34];
	mul.f64 	%fd71, %fd56, %fd70;
	fma.rn.f64 	%fd72, %fd64, %fd69, %fd71;
	mul.f64 	%fd73, %fd54, %fd72;
	fma.rn.f64 	%fd74, %fd63, %fd68, %fd73;
	ld.global.u32 	%r60, [%rd1+16];
	add.s32 	%r61, %r51, %r60;
	mul.wide.s32 	%rd35, %r61, 8;
	add.s64 	%rd36, %rd26, %rd35;
	ld.global.f64 	%fd75, [%rd36];
	ld.global.u32 	%r62, [%rd1+20];
	add.s32 	%r63, %r51, %r62;
	mul.wide.s32 	%rd37, %r63, 8;
	add.s64 	%rd38, %rd26, %rd37;
	ld.global.f64 	%fd76, [%rd38];
	mul.f64 	%fd77, %fd56, %fd76;
	fma.rn.f64 	%fd78, %fd64, %fd75, %fd77;
	ld.global.u32 	%r64, [%rd1+24];
	add.s32 	%r65, %r51, %r64;
	mul.wide.s32 	%rd39, %r65, 8;
	add.s64 	%rd40, %rd26, %rd39;
	ld.global.f64 	%fd79, [%rd40];
	ld.global.u32 	%r66, [%rd1+28];
	add.s32 	%r67, %r66, %r51;
	mul.wide.s32 	%rd41, %r67, 8;
	add.s64 	%rd42, %rd26, %rd41;
	ld.global.f64 	%fd80, [%rd42];
	mul.f64 	%fd81, %fd56, %fd80;
	fma.rn.f64 	%fd82, %fd64, %fd79, %fd81;
	mul.f64 	%fd83, %fd54, %fd82;
	fma.rn.f64 	%fd84, %fd63, %fd78, %fd83;
	mul.f64 	%fd85, %fd52, %fd84;
	fma.rn.f64 	%fd86, %fd62, %fd74, %fd85;
	ld.global.u32 	%r68, [%rd1+32];
	add.s32 	%r69, %r68, %r51;
	mul.wide.s32 	%rd43, %r69, 8;
	add.s64 	%rd44, %rd26, %rd43;
	ld.global.f64 	%fd87, [%rd44];
	ld.global.u32 	%r70, [%rd1+36];
	add.s32 	%r71, %r70, %r51;
	mul.wide.s32 	%rd45, %r71, 8;
	add.s64 	%rd46, %rd26, %rd45;
	ld.global.f64 	%fd88, [%rd46];
	mul.f64 	%fd89, %fd56, %fd88;
	fma.rn.f64 	%fd90, %fd64, %fd87, %fd89;
	ld.global.u32 	%r72, [%rd1+40];
	add.s32 	%r73, %r72, %r51;
	mul.wide.s32 	%rd47, %r73, 8;
	add.s64 	%rd48, %rd26, %rd47;
	ld.global.f64 	%fd91, [%rd48];
	ld.global.u32 	%r74, [%rd1+44];
	add.s32 	%r75, %r74, %r51;
	mul.wide.s32 	%rd49, %r75, 8;
	add.s64 	%rd50, %rd26, %rd49;
	ld.global.f64 	%fd92, [%rd50];
	mul.f64 	%fd93, %fd56, %fd92;
	fma.rn.f64 	%fd94, %fd64, %fd91, %fd93;
	mul.f64 	%fd95, %fd54, %fd94;
	fma.rn.f64 	%fd96, %fd63, %fd90, %fd95;
	ld.global.u32 	%r76, [%rd1+48];
	add.s32 	%r77, %r76, %r51;
	mul.wide.s32 	%rd51, %r77, 8;
	add.s64 	%rd52, %rd26, %rd51;
	ld.global.f64 	%fd97, [%rd52];
	ld.global.u32 	%r78, [%rd1+52];
	add.s32 	%r79, %r78, %r51;
	mul.wide.s32 	%rd53, %r79, 8;
	add.s64 	%rd54, %rd26, %rd53;
	ld.global.f64 	%fd98, [%rd54];
	mul.f64 	%fd99, %fd56, %fd98;
	fma.rn.f64 	%fd100, %fd64, %fd97, %fd99;
	ld.global.u32 	%r80, [%rd1+56];
	add.s32 	%r81, %r80, %r51;
	mul.wide.s32 	%rd55, %r81, 8;
	add.s64 	%rd56, %rd26, %rd55;
	ld.global.f64 	%fd101, [%rd56];
	ld.global.u32 	%r82, [%rd1+60];
	add.s32 	%r83, %r82, %r51;
	mul.wide.s32 	%rd57, %r83, 8;
	add.s64 	%rd58, %rd26, %rd57;
	ld.global.f64 	%fd102, [%rd58];
	mul.f64 	%fd103, %fd56, %fd102;
	fma.rn.f64 	%fd104, %fd64, %fd101, %fd103;
	mul.f64 	%fd105, %fd54, %fd104;
	fma.rn.f64 	%fd106, %fd63, %fd100, %fd105;
	mul.f64 	%fd107, %fd52, %fd106;
	fma.rn.f64 	%fd108, %fd62, %fd96, %fd107;
	mul.f64 	%fd109, %fd50, %fd108;
	fma.rn.f64 	%fd110, %fd61, %fd86, %fd109;
	ld.global.u32 	%r84, [%rd1+64];
	add.s32 	%r85, %r84, %r51;
	mul.wide.s32 	%rd59, %r85, 8;
	add.s64 	%rd60, %rd26, %rd59;
	ld.global.f64 	%fd111, [%rd60];
	ld.global.u32 	%r86, [%rd1+68];
	add.s32 	%r87, %r86, %r51;
	mul.wide.s32 	%rd61, %r87, 8;
	add.s64 	%rd62, %rd26, %rd61;
	ld.global.f64 	%fd112, [%rd62];
	mul.f64 	%fd113, %fd56, %fd112;
	fma.rn.f64 	%fd114, %fd64, %fd111, %fd113;
	ld.global.u32 	%r88, [%rd1+72];
	add.s32 	%r89, %r88, %r51;
	mul.wide.s32 	%rd63, %r89, 8;
	add.s64 	%rd64, %rd26, %rd63;
	ld.global.f64 	%fd115, [%rd64];
	ld.global.u32 	%r90, [%rd1+76];
	add.s32 	%r91, %r90, %r51;
	mul.wide.s32 	%rd65, %r91, 8;
	add.s64 	%rd66, %rd26, %rd65;
	ld.global.f64 	%fd116, [%rd66];
	mul.f64 	%fd117, %fd56, %fd116;
	fma.rn.f64 	%fd118, %fd64, %fd115, %fd117;
	mul.f64 	%fd119, %fd54, %fd118;
	fma.rn.f64 	%fd120, %fd63, %fd114, %fd119;
	ld.global.u32 	%r92, [%rd1+80];
	add.s32 	%r93, %r92, %r51;
	mul.wide.s32 	%rd67, %r93, 8;
	add.s64 	%rd68, %rd26, %rd67;
	ld.global.f64 	%fd121, [%rd68];
	ld.global.u32 	%r94, [%rd1+84];
	add.s32 	%r95, %r94, %r51;
	mul.wide.s32 	%rd69, %r95, 8;
	add.s64 	%rd70, %rd26, %rd69;
	ld.global.f64 	%fd122, [%rd70];
	mul.f64 	%fd123, %fd56, %fd122;
	fma.rn.f64 	%fd124, %fd64, %fd121, %fd123;
	ld.global.u32 	%r96, [%rd1+88];
	add.s32 	%r97, %r96, %r51;
	mul.wide.s32 	%rd71, %r97, 8;
	add.s64 	%rd72, %rd26, %rd71;
	ld.global.f64 	%fd125, [%rd72];
	ld.global.u32 	%r98, [%rd1+92];
	add.s32 	%r99, %r98, %r51;
	mul.wide.s32 	%rd73, %r99, 8;
	add.s64 	%rd74, %rd26, %rd73;
	ld.global.f64 	%fd126, [%rd74];
	mul.f64 	%fd127, %fd56, %fd126;
	fma.rn.f64 	%fd128, %fd64, %fd125, %fd127;
	mul.f64 	%fd129, %fd54, %fd128;
	fma.rn.f64 	%fd130, %fd63, %fd124, %fd129;
	mul.f64 	%fd131, %fd52, %fd130;
	fma.rn.f64 	%fd132, %fd62, %fd120, %fd131;
	ld.global.u32 	%r100, [%rd1+96];
	add.s32 	%r101, %r100, %r51;
	mul.wide.s32 	%rd75, %r101, 8;
	add.s64 	%rd76, %rd26, %rd75;
	ld.global.f64 	%fd133, [%rd76];
	ld.global.u32 	%r102, [%rd1+100];
	add.s32 	%r103, %r102, %r51;
	mul.wide.s32 	%rd77, %r103, 8;
	add.s64 	%rd78, %rd26, %rd77;
	ld.global.f64 	%fd134, [%rd78];
	mul.f64 	%fd135, %fd56, %fd134;
	fma.rn.f64 	%fd136, %fd64, %fd133, %fd135;
	ld.global.u32 	%r104, [%rd1+104];
	add.s32 	%r105, %r104, %r51;
	mul.wide.s32 	%rd79, %r105, 8;
	add.s64 	%rd80, %rd26, %rd79;
	ld.global.f64 	%fd137, [%rd80];
	ld.global.u32 	%r106, [%rd1+108];
	add.s32 	%r107, %r106, %r51;
	mul.wide.s32 	%rd81, %r107, 8;
	add.s64 	%rd82, %rd26, %rd81;
	ld.global.f64 	%fd138, [%rd82];
	mul.f64 	%fd139, %fd56, %fd138;
	fma.rn.f64 	%fd140, %fd64, %fd137, %fd139;
	mul.f64 	%fd141, %fd54, %fd140;
	fma.rn.f64 	%fd142, %fd63, %fd136, %fd141;
	ld.global.u32 	%r108, [%rd1+112];
	add.s32 	%r109, %r108, %r51;
	mul.wide.s32 	%rd83, %r109, 8;
	add.s64 	%rd84, %rd26, %rd83;
	ld.global.f64 	%fd143, [%rd84];
	ld.global.u32 	%r110, [%rd1+116];
	add.s32 	%r111, %r110, %r51;
	mul.wide.s32 	%rd85, %r111, 8;
	add.s64 	%rd86, %rd26, %rd85;
	ld.global.f64 	%fd144, [%rd86];
	mul.f64 	%fd145, %fd56, %fd144;
	fma.rn.f64 	%fd146, %fd64, %fd143, %fd145;
	ld.global.u32 	%r112, [%rd1+120];
	add.s32 	%r113, %r112, %r51;
	mul.wide.s32 	%rd87, %r113, 8;
	add.s64 	%rd88, %rd26, %rd87;
	ld.global.f64 	%fd147, [%rd88];
	ld.global.u32 	%r114, [%rd1+124];
	add.s32 	%r115, %r114, %r51;
	mul.wide.s32 	%rd89, %r115, 8;
	add.s64 	%rd90, %rd26, %rd89;
	ld.global.f64 	%fd148, [%rd90];
	mul.f64 	%fd149, %fd56, %fd148;
	fma.rn.f64 	%fd150, %fd64, %fd147, %fd149;
	mul.f64 	%fd151, %fd54, %fd150;
	fma.rn.f64 	%fd152, %fd63, %fd146, %fd151;
	mul.f64 	%fd153, %fd52, %fd152;
	fma.rn.f64 	%fd154, %fd62, %fd142, %fd153;
	mul.f64 	%fd155, %fd50, %fd154;
	fma.rn.f64 	%fd156, %fd61, %fd132, %fd155;
	mul.f64 	%fd157, %fd48, %fd156;
	fma.rn.f64 	%fd158, %fd60, %fd110, %fd157;
	ld.global.u32 	%r116, [%rd1+128];
	add.s32 	%r117, %r116, %r51;
	mul.wide.s32 	%rd91, %r117, 8;
	add.s64 	%rd92, %rd26, %rd91;
	ld.global.f64 	%fd159, [%rd92];
	ld.global.u32 	%r118, [%rd1+132];
	add.s32 	%r119, %r118, %r51;
	mul.wide.s32 	%rd93, %r119, 8;
	add.s64 	%rd94, %rd26, %rd93;
	ld.global.f64 	%fd160, [%rd94];
	mul.f64 	%fd161, %fd56, %fd160;
	fma.rn.f64 	%fd162, %fd64, %fd159, %fd161;
	ld.global.u32 	%r120, [%rd1+136];
	add.s32 	%r121, %r120, %r51;
	mul.wide.s32 	%rd95, %r121, 8;
	add.s64 	%rd96, %rd26, %rd95;
	ld.global.f64 	%fd163, [%rd96];
	ld.global.u32 	%r122, [%rd1+140];
	add.s32 	%r123, %r122, %r51;
	mul.wide.s32 	%rd97, %r123, 8;
	add.s64 	%rd98, %rd26, %rd97;
	ld.global.f64 	%fd164, [%rd98];
	mul.f64 	%fd165, %fd56, %fd164;
	fma.rn.f64 	%fd166, %fd64, %fd163, %fd165;
	mul.f64 	%fd167, %fd54, %fd166;
	fma.rn.f64 	%fd168, %fd63, %fd162, %fd167;
	ld.global.u32 	%r124, [%rd1+144];
	add.s32 	%r125, %r124, %r51;
	mul.wide.s32 	%rd99, %r125, 8;
	add.s64 	%rd100, %rd26, %rd99;
	ld.global.f64 	%fd169, [%rd100];
	ld.global.u32 	%r126, [%rd1+148];
	add.s32 	%r127, %r126, %r51;
	mul.wide.s32 	%rd101, %r127, 8;
	add.s64 	%rd102, %rd26, %rd101;
	ld.global.f64 	%fd170, [%rd102];
	mul.f64 	%fd171, %fd56, %fd170;
	fma.rn.f64 	%fd172, %fd64, %fd169, %fd171;
	ld.global.u32 	%r128, [%rd1+152];
	add.s32 	%r129, %r128, %r51;
	mul.wide.s32 	%rd103, %r129, 8;
	add.s64 	%rd104, %rd26, %rd103;
	ld.global.f64 	%fd173, [%rd104];
	ld.global.u32 	%r130, [%rd1+156];
	add.s32 	%r131, %r130, %r51;
	mul.wide.s32 	%rd105, %r131, 8;
	add.s64 	%rd106, %rd26, %rd105;
	ld.global.f64 	%fd174, [%rd106];
	mul.f64 	%fd175, %fd56, %fd174;
	fma.rn.f64 	%fd176, %fd64, %fd173, %fd175;
	mul.f64 	%fd177, %fd54, %fd176;
	fma.rn.f64 	%fd178, %fd63, %fd172, %fd177;
	mul.f64 	%fd179, %fd52, %fd178;
	fma.rn.f64 	%fd180, %fd62, %fd168, %fd179;
	ld.global.u32 	%r132, [%rd1+160];
	add.s32 	%r133, %r132, %r51;
	mul.wide.s32 	%rd107, %r133, 8;
	add.s64 	%rd108, %rd26, %rd107;
	ld.global.f64 	%fd181, [%rd108];
	ld.global.u32 	%r134, [%rd1+164];
	add.s32 	%r135, %r134, %r51;
	mul.wide.s32 	%rd109, %r135, 8;
	add.s64 	%rd110, %rd26, %rd109;
	ld.global.f64 	%fd182, [%rd110];
	mul.f64 	%fd183, %fd56, %fd182;
	fma.rn.f64 	%fd184, %fd64, %fd181, %fd183;
	ld.global.u32 	%r136, [%rd1+168];
	add.s32 	%r137, %r136, %r51;
	mul.wide.s32 	%rd111, %r137, 8;
	add.s64 	%rd112, %rd26, %rd111;
	ld.global.f64 	%fd185, [%rd112];
	ld.global.u32 	%r138, [%rd1+172];
	add.s32 	%r139, %r138, %r51;
	mul.wide.s32 	%rd113, %r139, 8;
	add.s64 	%rd114, %rd26, %rd113;
	ld.global.f64 	%fd186, [%rd114];
	mul.f64 	%fd187, %fd56, %fd186;
	fma.rn.f64 	%fd188, %fd64, %fd185, %fd187;
	mul.f64 	%fd189, %fd54, %fd188;
	fma.rn.f64 	%fd190, %fd63, %fd184, %fd189;
	ld.global.u32 	%r140, [%rd1+176];
	add.s32 	%r141, %r140, %r51;
	mul.wide.s32 	%rd115, %r141, 8;
	add.s64 	%rd116, %rd26, %rd115;
	ld.global.f64 	%fd191, [%rd116];
	ld.global.u32 	%r142, [%rd1+180];
	add.s32 	%r143, %r142, %r51;
	mul.wide.s32 	%rd117, %r143, 8;
	add.s64 	%rd118, %rd26, %rd117;
	ld.global.f64 	%fd192, [%rd118];
	mul.f64 	%fd193, %fd56, %fd192;
	fma.rn.f64 	%fd194, %fd64, %fd191, %fd193;
	ld.global.u32 	%r144, [%rd1+184];
	add.s32 	%r145, %r144, %r51;
	mul.wide.s32 	%rd119, %r145, 8;
	add.s64 	%rd120, %rd26, %rd119;
	ld.global.f64 	%fd195, [%rd120];
	ld.global.u32 	%r146, [%rd1+188];
	add.s32 	%r147, %r146, %r51;
	mul.wide.s32 	%rd121, %r147, 8;
	add.s64 	%rd122, %rd26, %rd121;
	ld.global.f64 	%fd196, [%rd122];
	mul.f64 	%fd197, %fd56, %fd196;
	fma.rn.f64 	%fd198, %fd64, %fd195, %fd197;
	mul.f64 	%fd199, %fd54, %fd198;
	fma.rn.f64 	%fd200, %fd63, %fd194, %fd199;
	mul.f64 	%fd201, %fd52, %fd200;
	fma.rn.f64 	%fd202, %fd62, %fd190, %fd201;
	mul.f64 	%fd203, %fd50, %fd202;
	fma.rn.f64 	%fd204, %fd61, %fd180, %fd203;
	ld.global.u32 	%r148, [%rd1+192];
	add.s32 	%r149, %r148, %r51;
	mul.wide.s32 	%rd123, %r149, 8;
	add.s64 	%rd124, %rd26, %rd123;
	ld.global.f64 	%fd205, [%rd124];
	ld.global.u32 	%r150, [%rd1+196];
	add.s32 	%r151, %r150, %r51;
	mul.wide.s32 	%rd125, %r151, 8;
	add.s64 	%rd126, %rd26, %rd125;
	ld.global.f64 	%fd206, [%rd126];
	mul.f64 	%fd207, %fd56, %fd206;
	fma.rn.f64 	%fd208, %fd64, %fd205, %fd207;
	ld.global.u32 	%r152, [%rd1+200];
	add.s32 	%r153, %r152, %r51;
	mul.wide.s32 	%rd127, %r153, 8;
	add.s64 	%rd128, %rd26, %rd127;
	ld.global.f64 	%fd209, [%rd128];
	ld.global.u32 	%r154, [%rd1+204];
	add.s32 	%r155, %r154, %r51;
	mul.wide.s32 	%rd129, %r155, 8;
	add.s64 	%rd130, %rd26, %rd129;
	ld.global.f64 	%fd210, [%rd130];
	mul.f64 	%fd211, %fd56, %fd210;
	fma.rn.f64 	%fd212, %fd64, %fd209, %fd211;
	mul.f64 	%fd213, %fd54, %fd212;
	fma.rn.f64 	%fd214, %fd63, %fd208, %fd213;
	ld.global.u32 	%r156, [%rd1+208];
	add.s32 	%r157, %r156, %r51;
	mul.wide.s32 	%rd131, %r157, 8;
	add.s64 	%rd132, %rd26, %rd131;
	ld.global.f64 	%fd215, [%rd132];
	ld.global.u32 	%r158, [%rd1+212];
	add.s32 	%r159, %r158, %r51;
	mul.wide.s32 	%rd133, %r159, 8;
	add.s64 	%rd134, %rd26, %rd133;
	ld.global.f64 	%fd216, [%rd134];
	mul.f64 	%fd217, %fd56, %fd216;
	fma.rn.f64 	%fd218, %fd64, %fd215, %fd217;
	ld.global.u32 	%r160, [%rd1+216];
	add.s32 	%r161, %r160, %r51;
	mul.wide.s32 	%rd135, %r161, 8;
	add.s64 	%rd136, %rd26, %rd135;
	ld.global.f64 	%fd219, [%rd136];
	ld.global.u32 	%r162, [%rd1+220];
	add.s32 	%r163, %r162, %r51;
	mul.wide.s32 	%rd137, %r163, 8;
	add.s64 	%rd138, %rd26, %rd137;
	ld.global.f64 	%fd220, [%rd138];
	mul.f64 	%fd221, %fd56, %fd220;
	fma.rn.f64 	%fd222, %fd64, %fd219, %fd221;
	mul.f64 	%fd223, %fd54, %fd222;
	fma.rn.f64 	%fd224, %fd63, %fd218, %fd223;
	mul.f64 	%fd225, %fd52, %fd224;
	fma.rn.f64 	%fd226, %fd62, %fd214, %fd225;
	ld.global.u32 	%r164, [%rd1+224];
	add.s32 	%r165, %r164, %r51;
	mul.wide.s32 	%rd139, %r165, 8;
	add.s64 	%rd140, %rd26, %rd139;
	ld.global.f64 	%fd227, [%rd140];
	ld.global.u32 	%r166, [%rd1+228];
	add.s32 	%r167, %r166, %r51;
	mul.wide.s32 	%rd141, %r167, 8;
	add.s64 	%rd142, %rd26, %rd141;
	ld.global.f64 	%fd228, [%rd142];
	mul.f64 	%fd229, %fd56, %fd228;
	fma.rn.f64 	%fd230, %fd64, %fd227, %fd229;
	ld.global.u32 	%r168, [%rd1+232];
	add.s32 	%r169, %r168, %r51;
	mul.wide.s32 	%rd143, %r169, 8;
	add.s64 	%rd144, %rd26, %rd143;
	ld.global.f64 	%fd231, [%rd144];
	ld.global.u32 	%r170, [%rd1+236];
	add.s32 	%r171, %r170, %r51;
	mul.wide.s32 	%rd145, %r171, 8;
	add.s64 	%rd146, %rd26, %rd145;
	ld.global.f64 	%fd232, [%rd146];
	mul.f64 	%fd233, %fd56, %fd232;
	fma.rn.f64 	%fd234, %fd64, %fd231, %fd233;
	mul.f64 	%fd235, %fd54, %fd234;
	fma.rn.f64 	%fd236, %fd63, %fd230, %fd235;
	ld.global.u32 	%r172, [%rd1+240];
	add.s32 	%r173, %r172, %r51;
	mul.wide.s32 	%rd147, %r173, 8;
	add.s64 	%rd148, %rd26, %rd147;
	ld.global.f64 	%fd237, [%rd148];
	ld.global.u32 	%r174, [%rd1+244];
	add.s32 	%r175, %r174, %r51;
	mul.wide.s32 	%rd149, %r175, 8;
	add.s64 	%rd150, %rd26, %rd149;
	ld.global.f64 	%fd238, [%rd150];
	mul.f64 	%fd239, %fd56, %fd238;
	fma.rn.f64 	%fd240, %fd64, %fd237, %fd239;
	ld.global.u32 	%r176, [%rd1+248];
	add.s32 	%r177, %r176, %r51;
	mul.wide.s32 	%rd151, %r177, 8;
	add.s64 	%rd152, %rd26, %rd151;
	ld.global.f64 	%fd241, [%rd152];
	ld.global.u32 	%r178, [%rd1+252];
	add.s32 	%r179, %r178, %r51;
	mul.wide.s32 	%rd153, %r179, 8;
	add.s64 	%rd154, %rd26, %rd153;
	ld.global.f64 	%fd242, [%rd154];
	mul.f64 	%fd243, %fd56, %fd242;
	fma.rn.f64 	%fd244, %fd64, %fd241, %fd243;
	mul.f64 	%fd245, %fd54, %fd244;
	fma.rn.f64 	%fd246, %fd63, %fd240, %fd245;
	mul.f64 	%fd247, %fd52, %fd246;
	fma.rn.f64 	%fd248, %fd62, %fd236, %fd247;
	mul.f64 	%fd249, %fd50, %fd248;
	fma.rn.f64 	%fd250, %fd61, %fd226, %fd249;
	mul.f64 	%fd251, %fd48, %fd250;
	fma.rn.f64 	%fd252, %fd60, %fd204, %fd251;
	mul.f64 	%fd253, %fd46, %fd252;
	fma.rn.f64 	%fd254, %fd59, %fd158, %fd253;
	ld.global.u32 	%r180, [%rd1+256];
	add.s32 	%r181, %r180, %r51;
	mul.wide.s32 	%rd155, %r181, 8;
	add.s64 	%rd156, %rd26, %rd155;
	ld.global.f64 	%fd255, [%rd156];
	ld.global.u32 	%r182, [%rd1+260];
	add.s32 	%r183, %r182, %r51;
	mul.wide.s32 	%rd157, %r183, 8;
	add.s64 	%rd158, %rd26, %rd157;
	ld.global.f64 	%fd256, [%rd158];
	mul.f64 	%fd257, %fd56, %fd256;
	fma.rn.f64 	%fd258, %fd64, %fd255, %fd257;
	ld.global.u32 	%r184, [%rd1+264];
	add.s32 	%r185, %r184, %r51;
	mul.wide.s32 	%rd159, %r185, 8;
	add.s64 	%rd160, %rd26, %rd159;
	ld.global.f64 	%fd259, [%rd160];
	ld.global.u32 	%r186, [%rd1+268];
	add.s32 	%r187, %r186, %r51;
	mul.wide.s32 	%rd161, %r187, 8;
	add.s64 	%rd162, %rd26, %rd161;
	ld.global.f64 	%fd260, [%rd162];
	mul.f64 	%fd261, %fd56, %fd260;
	fma.rn.f64 	%fd262, %fd64, %fd259, %fd261;
	mul.f64 	%fd263, %fd54, %fd262;
	fma.rn.f64 	%fd264, %fd63, %fd258, %fd263;
	ld.global.u32 	%r188, [%rd1+272];
	add.s32 	%r189, %r188, %r51;
	mul.wide.s32 	%rd163, %r189, 8;
	add.s64 	%rd164, %rd26, %rd163;
	ld.global.f64 	%fd265, [%rd164];
	ld.global.u32 	%r190, [%rd1+276];
	add.s32 	%r191, %r190, %r51;
	mul.wide.s32 	%rd165, %r191, 8;
	add.s64 	%rd166, %rd26, %rd165;
	ld.global.f64 	%fd266, [%rd166];
	mul.f64 	%fd267, %fd56, %fd266;
	fma.rn.f64 	%fd268, %fd64, %fd265, %fd267;
	ld.global.u32 	%r192, [%rd1+280];
	add.s32 	%r193, %r192, %r51;
	mul.wide.s32 	%rd167, %r193, 8;
	add.s64 	%rd168, %rd26, %rd167;
	ld.global.f64 	%fd269, [%rd168];
	ld.global.u32 	%r194, [%rd1+284];
	add.s32 	%r195, %r194, %r51;
	mul.wide.s32 	%rd169, %r195, 8;
	add.s64 	%rd170, %rd26, %rd169;
	ld.global.f64 	%fd270, [%rd170];
	mul.f64 	%fd271, %fd56, %fd270;
	fma.rn.f64 	%fd272, %fd64, %fd269, %fd271;
	mul.f64 	%fd273, %fd54, %fd272;
	fma.rn.f64 	%fd274, %fd63, %fd268, %fd273;
	mul.f64 	%fd275, %fd52, %fd274;
	fma.rn.f64 	%fd276, %fd62, %fd264, %fd275;
	ld.global.u32 	%r196, [%rd1+288];
	add.s32 	%r197, %r196, %r51;
	mul.wide.s32 	%rd171, %r197, 8;
	add.s64 	%rd172, %rd26, %rd171;
	ld.global.f64 	%fd277, [%rd172];
	ld.global.u32 	%r198, [%rd1+292];
	add.s32 	%r199, %r198, %r51;
	mul.wide.s32 	%rd173, %r199, 8;
	add.s64 	%rd174, %rd26, %rd173;
	ld.global.f64 	%fd278, [%rd174];
	mul.f64 	%fd279, %fd56, %fd278;
	fma.rn.f64 	%fd280, %fd64, %fd277, %fd279;
	ld.global.u32 	%r200, [%rd1+296];
	add.s32 	%r201, %r200, %r51;
	mul.wide.s32 	%rd175, %r201, 8;
	add.s64 	%rd176, %rd26, %rd175;
	ld.global.f64 	%fd281, [%rd176];
	ld.global.u32 	%r202, [%rd1+300];
	add.s32 	%r203, %r202, %r51;
	mul.wide.s32 	%rd177, %r203, 8;
	add.s64 	%rd178, %rd26, %rd177;
	ld.global.f64 	%fd282, [%rd178];
	mul.f64 	%fd283, %fd56, %fd282;
	fma.rn.f64 	%fd284, %fd64, %fd281, %fd283;
	mul.f64 	%fd285, %fd54, %fd284;
	fma.rn.f64 	%fd286, %fd63, %fd280, %fd285;
	ld.global.u32 	%r204, [%rd1+304];
	add.s32 	%r205, %r204, %r51;
	mul.wide.s32 	%rd179, %r205, 8;
	add.s64 	%rd180, %rd26, %rd179;
	ld.global.f64 	%fd287, [%rd180];
	ld.global.u32 	%r206, [%rd1+308];
	add.s32 	%r207, %r206, %r51;
	mul.wide.s32 	%rd181, %r207, 8;
	add.s64 	%rd182, %rd26, %rd181;
	ld.global.f64 	%fd288, [%rd182];
	mul.f64 	%fd289, %fd56, %fd288;
	fma.rn.f64 	%fd290, %fd64, %fd287, %fd289;
	ld.global.u32 	%r208, [%rd1+312];
	add.s32 	%r209, %r208, %r51;
	mul.wide.s32 	%rd183, %r209, 8;
	add.s64 	%rd184, %rd26, %rd183;
	ld.global.f64 	%fd291, [%rd184];
	ld.global.u32 	%r210, [%rd1+316];
	add.s32 	%r211, %r210, %r51;
	mul.wide.s32 	%rd185, %r211, 8;
	add.s64 	%rd186, %rd26, %rd185;
	ld.global.f64 	%fd292, [%rd186];
	mul.f64 	%fd293, %fd56, %fd292;
	fma.rn.f64 	%fd294, %fd64, %fd291, %fd293;
	mul.f64 	%fd295, %fd54, %fd294;
	fma.rn.f64 	%fd296, %fd63, %fd290, %fd295;
	mul.f64 	%fd297, %fd52, %fd296;
	fma.rn.f64 	%fd298, %fd62, %fd286, %fd297;
	mul.f64 	%fd299, %fd50, %fd298;
	fma.rn.f64 	%fd300, %fd61, %fd276, %fd299;
	ld.global.u32 	%r212, [%rd1+320];
	add.s32 	%r213, %r212, %r51;
	mul.wide.s32 	%rd187, %r213, 8;
	add.s64 	%rd188, %rd26, %rd187;
	ld.global.f64 	%fd301, [%rd188];
	ld.global.u32 	%r214, [%rd1+324];
	add.s32 	%r215, %r214, %r51;
	mul.wide.s32 	%rd189, %r215, 8;
	add.s64 	%rd190, %rd26, %rd189;
	ld.global.f64 	%fd302, [%rd190];
	mul.f64 	%fd303, %fd56, %fd302;
	fma.rn.f64 	%fd304, %fd64, %fd301, %fd303;
	ld.global.u32 	%r216, [%rd1+328];
	add.s32 	%r217, %r216, %r51;
	mul.wide.s32 	%rd191, %r217, 8;
	add.s64 	%rd192, %rd26, %rd191;
	ld.global.f64 	%fd305, [%rd192];
	ld.global.u32 	%r218, [%rd1+332];
	add.s32 	%r219, %r218, %r51;
	mul.wide.s32 	%rd193, %r219, 8;
	add.s64 	%rd194, %rd26, %rd193;
	ld.global.f64 	%fd306, [%rd194];
	mul.f64 	%fd307, %fd56, %fd306;
	fma.rn.f64 	%fd308, %fd64, %fd305, %fd307;
	mul.f64 	%fd309, %fd54, %fd308;
	fma.rn.f64 	%fd310, %fd63, %fd304, %fd309;
	ld.global.u32 	%r220, [%rd1+336];
	add.s32 	%r221, %r220, %r51;
	mul.wide.s32 	%rd195, %r221, 8;
	add.s64 	%rd196, %rd26, %rd195;
	ld.global.f64 	%fd311, [%rd196];
	ld.global.u32 	%r222, [%rd1+340];
	add.s32 	%r223, %r222, %r51;
	mul.wide.s32 	%rd197, %r223, 8;
	add.s64 	%rd198, %rd26, %rd197;
	ld.global.f64 	%fd312, [%rd198];
	mul.f64 	%fd313, %fd56, %fd312;
	fma.rn.f64 	%fd314, %fd64, %fd311, %fd313;
	ld.global.u32 	%r224, [%rd1+344];
	add.s32 	%r225, %r224, %r51;
	mul.wide.s32 	%rd199, %r225, 8;
	add.s64 	%rd200, %rd26, %rd199;
	ld.global.f64 	%fd315, [%rd200];
	ld.global.u32 	%r226, [%rd1+348];
	add.s32 	%r227, %r226, %r51;
	mul.wide.s32 	%rd201, %r227, 8;
	add.s64 	%rd202, %rd26, %rd201;
	ld.global.f64 	%fd316, [%rd202];
	mul.f64 	%fd317, %fd56, %fd316;
	fma.rn.f64 	%fd318, %fd64, %fd315, %fd317;
	mul.f64 	%fd319, %fd54, %fd318;
	fma.rn.f64 	%fd320, %fd63, %fd314, %fd319;
	mul.f64 	%fd321, %fd52, %fd320;
	fma.rn.f64 	%fd322, %fd62, %fd310, %fd321;
	ld.global.u32 	%r228, [%rd1+352];
	add.s32 	%r229, %r228, %r51;
	mul.wide.s32 	%rd203, %r229, 8;
	add.s64 	%rd204, %rd26, %rd203;
	ld.global.f64 	%fd323, [%rd204];
	ld.global.u32 	%r230, [%rd1+356];
	add.s32 	%r231, %r230, %r51;
	mul.wide.s32 	%rd205, %r231, 8;
	add.s64 	%rd206, %rd26, %rd205;
	ld.global.f64 	%fd324, [%rd206];
	mul.f64 	%fd325, %fd56, %fd324;
	fma.rn.f64 	%fd326, %fd64, %fd323, %fd325;
	ld.global.u32 	%r232, [%rd1+360];
	add.s32 	%r233, %r232, %r51;
	mul.wide.s32 	%rd207, %r233, 8;
	add.s64 	%rd208, %rd26, %rd207;
	ld.global.f64 	%fd327, [%rd208];
	ld.global.u32 	%r234, [%rd1+364];
	add.s32 	%r235, %r234, %r51;
	mul.wide.s32 	%rd209, %r235, 8;
	add.s64 	%rd210, %rd26, %rd209;
	ld.global.f64 	%fd328, [%rd210];
	mul.f64 	%fd329, %fd56, %fd328;
	fma.rn.f64 	%fd330, %fd64, %fd327, %fd329;
	mul.f64 	%fd331, %fd54, %fd330;
	fma.rn.f64 	%fd332, %fd63, %fd326, %fd331;
	ld.global.u32 	%r236, [%rd1+368];
	add.s32 	%r237, %r236, %r51;
	mul.wide.s32 	%rd211, %r237, 8;
	add.s64 	%rd212, %rd26, %rd211;
	ld.global.f64 	%fd333, [%rd212];
	ld.global.u32 	%r238, [%rd1+372];
	add.s32 	%r239, %r238, %r51;
	mul.wide.s32 	%rd213, %r239, 8;
	add.s64 	%rd214, %rd26, %rd213;
	ld.global.f64 	%fd334, [%rd214];
	mul.f64 	%fd335, %fd56, %fd334;
	fma.rn.f64 	%fd336, %fd64, %fd333, %fd335;
	ld.global.u32 	%r240, [%rd1+376];
	add.s32 	%r241, %r240, %r51;
	mul.wide.s32 	%rd215, %r241, 8;
	add.s64 	%rd216, %rd26, %rd215;
	ld.global.f64 	%fd337, [%rd216];
	ld.global.u32 	%r242, [%rd1+380];
	add.s32 	%r243, %r242, %r51;
	mul.wide.s32 	%rd217, %r243, 8;
	add.s64 	%rd218, %rd26, %rd217;
	ld.global.f64 	%fd338, [%rd218];
	mul.f64 	%fd339, %fd56, %fd338;
	fma.rn.f64 	%fd340, %fd64, %fd337, %fd339;
	mul.f64 	%fd341, %fd54, %fd340;
	fma.rn.f64 	%fd342, %fd63, %fd336, %fd341;
	mul.f64 	%fd343, %fd52, %fd342;
	fma.rn.f64 	%fd344, %fd62, %fd332, %fd343;
	mul.f64 	%fd345, %fd50, %fd344;
	fma.rn.f64 	%fd346, %fd61, %fd322, %fd345;
	mul.f64 	%fd347, %fd48, %fd346;
	fma.rn.f64 	%fd348, %fd60, %fd300, %fd347;
	ld.global.u32 	%r244, [%rd1+384];
	add.s32 	%r245, %r244, %r51;
	mul.wide.s32 	%rd219, %r245, 8;
	add.s64 	%rd220, %rd26, %rd219;
	ld.global.f64 	%fd349, [%rd220];
	ld.global.u32 	%r246, [%rd1+388];
	add.s32 	%r247, %r246, %r51;
	mul.wide.s32 	%rd221, %r247, 8;
	add.s64 	%rd222, %rd26, %rd221;
	ld.global.f64 	%fd350, [%rd222];
	mul.f64 	%fd351, %fd56, %fd350;
	fma.rn.f64 	%fd352, %fd64, %fd349, %fd351;
	ld.global.u32 	%r248, [%rd1+392];
	add.s32 	%r249, %r248, %r51;
	mul.wide.s32 	%rd223, %r249, 8;
	add.s64 	%rd224, %rd26, %rd223;
	ld.global.f64 	%fd353, [%rd224];
	ld.global.u32 	%r250, [%rd1+396];
	add.s32 	%r251, %r250, %r51;
	mul.wide.s32 	%rd225, %r251, 8;
	add.s64 	%rd226, %rd26, %rd225;
	ld.global.f64 	%fd354, [%rd226];
	mul.f64 	%fd355, %fd56, %fd354;
	fma.rn.f64 	%fd356, %fd64, %fd353, %fd355;
	mul.f64 	%fd357, %fd54, %fd356;
	fma.rn.f64 	%fd358, %fd63, %fd352, %fd357;
	ld.global.u32 	%r252, [%rd1+400];
	add.s32 	%r253, %r252, %r51;
	mul.wide.s32 	%rd227, %r253, 8;
	add.s64 	%rd228, %rd26, %rd227;
	ld.global.f64 	%fd359, [%rd228];
	ld.global.u32 	%r254, [%rd1+404];
	add.s32 	%r255, %r254, %r51;
	mul.wide.s32 	%rd229, %r255, 8;
	add.s64 	%rd230, %rd26, %rd229;
	ld.global.f64 	%fd360, [%rd230];
	mul.f64 	%fd361, %fd56, %fd360;
	fma.rn.f64 	%fd362, %fd64, %fd359, %fd361;
	ld.global.u32 	%r256, [%rd1+408];
	add.s32 	%r257, %r256, %r51;
	mul.wide.s32 	%rd231, %r257, 8;
	add.s64 	%rd232, %rd26, %rd231;
	ld.global.f64 	%fd363, [%rd232];
	ld.global.u32 	%r258, [%rd1+412];
	add.s32 	%r259, %r258, %r51;
	mul.wide.s32 	%rd233, %r259, 8;
	add.s64 	%rd234, %rd26, %rd233;
	ld.global.f64 	%fd364, [%rd234];
	mul.f64 	%fd365, %fd56, %fd364;
	fma.rn.f64 	%fd366, %fd64, %fd363, %fd365;
	mul.f64 	%fd367, %fd54, %fd366;
	fma.rn.f64 	%fd368, %fd63, %fd362, %fd367;
	mul.f64 	%fd369, %fd52, %fd368;
	fma.rn.f64 	%fd370, %fd62, %fd358, %fd369;
	ld.global.u32 	%r260, [%rd1+416];
	add.s32 	%r261, %r260, %r51;
	mul.wide.s32 	%rd235, %r261, 8;
	add.s64 	%rd236, %rd26, %rd235;
	ld.global.f64 	%fd371, [%rd236];
	ld.global.u32 	%r262, [%rd1+420];
	add.s32 	%r263, %r262, %r51;
	mul.wide.s32 	%rd237, %r263, 8;
	add.s64 	%rd238, %rd26, %rd237;
	ld.global.f64 	%fd372, [%rd238];
	mul.f64 	%fd373, %fd56, %fd372;
	fma.rn.f64 	%fd374, %fd64, %fd371, %fd373;
	ld.global.u32 	%r264, [%rd1+424];
	add.s32 	%r265, %r264, %r51;
	mul.wide.s32 	%rd239, %r265, 8;
	add.s64 	%rd240, %rd26, %rd239;
	ld.global.f64 	%fd375, [%rd240];
	ld.global.u32 	%r266, [%rd1+428];
	add.s32 	%r267, %r266, %r51;
	mul.wide.s32 	%rd241, %r267, 8;
	add.s64 	%rd242, %rd26, %rd241;
	ld.global.f64 	%fd376, [%rd242];
	mul.f64 	%fd377, %fd56, %fd376;
	fma.rn.f64 	%fd378, %fd64, %fd375, %fd377;
	mul.f64 	%fd379, %fd54, %fd378;
	fma.rn.f64 	%fd380, %fd63, %fd374, %fd379;
	ld.global.u32 	%r268, [%rd1+432];
	add.s32 	%r269, %r268, %r51;
	mul.wide.s32 	%rd243, %r269, 8;
	add.s64 	%rd244, %rd26, %rd243;
	ld.global.f64 	%fd381, [%rd244];
	ld.global.u32 	%r270, [%rd1+436];
	add.s32 	%r271, %r270, %r51;
	mul.wide.s32 	%rd245, %r271, 8;
	add.s64 	%rd246, %rd26, %rd245;
	ld.global.f64 	%fd382, [%rd246];
	mul.f64 	%fd383, %fd56, %fd382;
	fma.rn.f64 	%fd384, %fd64, %fd381, %fd383;
	ld.global.u32 	%r272, [%rd1+440];
	add.s32 	%r273, %r272, %r51;
	mul.wide.s32 	%rd247, %r273, 8;
	add.s64 	%rd248, %rd26, %rd247;
	ld.global.f64 	%fd385, [%rd248];
	ld.global.u32 	%r274, [%rd1+444];
	add.s32 	%r275, %r274, %r51;
	mul.wide.s32 	%rd249, %r275, 8;
	add.s64 	%rd250, %rd26, %rd249;
	ld.global.f64 	%fd386, [%rd250];
	mul.f64 	%fd387, %fd56, %fd386;
	fma.rn.f64 	%fd388, %fd64, %fd385, %fd387;
	mul.f64 	%fd389, %fd54, %fd388;
	fma.rn.f64 	%fd390, %fd63, %fd384, %fd389;
	mul.f64 	%fd391, %fd52, %fd390;
	fma.rn.f64 	%fd392, %fd62, %fd380, %fd391;
	mul.f64 	%fd393, %fd50, %fd392;
	fma.rn.f64 	%fd394, %fd61, %fd370, %fd393;
	ld.global.u32 	%r276, [%rd1+448];
	add.s32 	%r277, %r276, %r51;
	mul.wide.s32 	%rd251, %r277, 8;
	add.s64 	%rd252, %rd26, %rd251;
	ld.global.f64 	%fd395, [%rd252];
	ld.global.u32 	%r278, [%rd1+452];
	add.s32 	%r279, %r278, %r51;
	mul.wide.s32 	%rd253, %r279, 8;
	add.s64 	%rd254, %rd26, %rd253;
	ld.global.f64 	%fd396, [%rd254];
	mul.f64 	%fd397, %fd56, %fd396;
	fma.rn.f64 	%fd398, %fd64, %fd395, %fd397;
	ld.global.u32 	%r280, [%rd1+456];
	add.s32 	%r281, %r280, %r51;
	mul.wide.s32 	%rd255, %r281, 8;
	add.s64 	%rd256, %rd26, %rd255;
	ld.global.f64 	%fd399, [%rd256];
	ld.global.u32 	%r282, [%rd1+460];
	add.s32 	%r283, %r282, %r51;
	mul.wide.s32 	%rd257, %r283, 8;
	add.s64 	%rd258, %rd26, %rd257;
	ld.global.f64 	%fd400, [%rd258];
	mul.f64 	%fd401, %fd56, %fd400;
	fma.rn.f64 	%fd402, %fd64, %fd399, %fd401;
	mul.f64 	%fd403, %fd54, %fd402;
	fma.rn.f64 	%fd404, %fd63, %fd398, %fd403;
	ld.global.u32 	%r284, [%rd1+464];
	add.s32 	%r285, %r284, %r51;
	mul.wide.s32 	%rd259, %r285, 8;
	add.s64 	%rd260, %rd26, %rd259;
	ld.global.f64 	%fd405, [%rd260];
	ld.global.u32 	%r286, [%rd1+468];
	add.s32 	%r287, %r286, %r51;
	mul.wide.s32 	%rd261, %r287, 8;
	add.s64 	%rd262, %rd26, %rd261;
	ld.global.f64 	%fd406, [%rd262];
	mul.f64 	%fd407, %fd56, %fd406;
	fma.rn.f64 	%fd408, %fd64, %fd405, %fd407;
	ld.global.u32 	%r288, [%rd1+472];
	add.s32 	%r289, %r288, %r51;
	mul.wide.s32 	%rd263, %r289, 8;
	add.s64 	%rd264, %rd26, %rd263;
	ld.global.f64 	%fd409, [%rd264];
	ld.global.u32 	%r290, [%rd1+476];
	add.s32 	%r291, %r290, %r51;
	mul.wide.s32 	%rd265, %r291, 8;
	add.s64 	%rd266, %rd26, %rd265;
	ld.global.f64 	%fd410, [%rd266];
	mul.f64 	%fd411, %fd56, %fd410;
	fma.rn.f64 	%fd412, %fd64, %fd409, %fd411;
	mul.f64 	%fd413, %fd54, %fd412;
	fma.rn.f64 	%fd414, %fd63, %fd408, %fd413;
	mul.f64 	%fd415, %fd52, %fd414;
	fma.rn.f64 	%fd416, %fd62, %fd404, %fd415;
	ld.global.u32 	%r292, [%rd1+480];
	add.s32 	%r293, %r292, %r51;
	mul.wide.s32 	%rd267, %r293, 8;
	add.s64 	%rd268, %rd26, %rd267;
	ld.global.f64 	%fd417, [%rd268];
	ld.global.u32 	%r294, [%rd1+484];
	add.s32 	%r295, %r294, %r51;
	mul.wide.s32 	%rd269, %r295, 8;
	add.s64 	%rd270, %rd26, %rd269;
	ld.global.f64 	%fd418, [%rd270];
	mul.f64 	%fd419, %fd56, %fd418;
	fma.rn.f64 	%fd420, %fd64, %fd417, %fd419;
	ld.global.u32 	%r296, [%rd1+488];
	add.s32 	%r297, %r296, %r51;
	mul.wide.s32 	%rd271, %r297, 8;
	add.s64 	%rd272, %rd26, %rd271;
	ld.global.f64 	%fd421, [%rd272];
	ld.global.u32 	%r298, [%rd1+492];
	add.s32 	%r299, %r298, %r51;
	mul.wide.s32 	%rd273, %r299, 8;
	add.s64 	%rd274, %rd26, %rd273;
	ld.global.f64 	%fd422, [%rd274];
	mul.f64 	%fd423, %fd56, %fd422;
	fma.rn.f64 	%fd424, %fd64, %fd421, %fd423;
	mul.f64 	%fd425, %fd54, %fd424;
	fma.rn.f64 	%fd426, %fd63, %fd420, %fd425;
	ld.global.u32 	%r300, [%rd1+496];
	add.s32 	%r301, %r300, %r51;
	mul.wide.s32 	%rd275, %r301, 8;
	add.s64 	%rd276, %rd26, %rd275;
	ld.global.f64 	%fd427, [%rd276];
	ld.global.u32 	%r302, [%rd1+500];
	add.s32 	%r303, %r302, %r51;
	mul.wide.s32 	%rd277, %r303, 8;
	add.s64 	%rd278, %rd26, %rd277;
	ld.global.f64 	%fd428, [%rd278];
	mul.f64 	%fd429, %fd56, %fd428;
	fma.rn.f64 	%fd430, %fd64, %fd427, %fd429;
	ld.global.u32 	%r304, [%rd1+504];
	add.s32 	%r305, %r304, %r51;
	mul.wide.s32 	%rd279, %r305, 8;
	add.s64 	%rd280, %rd26, %rd279;
	ld.global.f64 	%fd431, [%rd280];
	ld.global.u32 	%r306, [%rd1+508];
	add.s32 	%r307, %r306, %r51;
	mul.wide.s32 	%rd281, %r307, 8;
	add.s64 	%rd282, %rd26, %rd281;
	ld.global.f64 	%fd432, [%rd282];
	mul.f64 	%fd433, %fd56, %fd432;
	fma.rn.f64 	%fd434, %fd64, %fd431, %fd433;
	mul.f64 	%fd435, %fd54, %fd434;
	fma.rn.f64 	%fd436, %fd63, %fd430, %fd435;
	mul.f64 	%fd437, %fd52, %fd436;
	fma.rn.f64 	%fd438, %fd62, %fd426, %fd437;
	mul.f64 	%fd439, %fd50, %fd438;
	fma.rn.f64 	%fd440, %fd61, %fd416, %fd439;
	mul.f64 	%fd441, %fd48, %fd440;
	fma.rn.f64 	%fd442, %fd60, %fd394, %fd441;
	mul.f64 	%fd443, %fd46, %fd442;
	fma.rn.f64 	%fd444, %fd59, %fd348, %fd443;
	mul.f64 	%fd445, %fd44, %fd444;
	fma.rn.f64 	%fd446, %fd58, %fd254, %fd445;
	st.global.f64 	[%rd19], %fd446;
	add.s32 	%r309, %r309, %r10;
	setp.lt.s32 	%p2, %r309, %r13;
	@%p2 bra 	$L__BB0_2;
$L__BB0_3:
	ret;

}


// ===== COMPILED SASS (sm_100) =====

	.target	sm_100

	.elftype	@"ET_EXEC"


//--------------------- .note.nv.tkinfo           --------------------------
	.section	.note.nv.tkinfo,"",@"SHT_NOTE"
	.sectionflags	@"SHF_NOTE_NV_TKINFO"
	.tkinfo
        /*0018*/ 	.word	0x00000002
        /*0030*/ 	.string	""
        /*0030*/ 	.string	"ptxas"
        /*0030*/ 	.string	"Cuda compilation tools, release 13.0, V13.0.88"
        /*0030*/ 	.string	"Build cuda_13.0.r13.0/compiler.36424714_0"
        /*0030*/ 	.string	"-arch sm_100 -m 64 "



//--------------------- .note.nv.cuinfo           --------------------------
	.section	.note.nv.cuinfo,"",@"SHT_NOTE"
	.sectionflags	@"SHF_NOTE_NV_CUINFO"
        /*0018*/ 	.short	0x0002
        /*001a*/ 	.short	0x0064
        /*001c*/ 	.short	0x0082
	.zero		2


//--------------------- .nv.info                  --------------------------
	.section	.nv.info,"",@"SHT_CUDA_INFO"
	.align	4


	//----- nvinfo : EIATTR_REGCOUNT
	.align		4
        /*0000*/ 	.byte	0x04, 0x2f
        /*0002*/ 	.short	(.L_1 - .L_0)
	.align		4
.L_0:
        /*0004*/ 	.word	index@(_Z13calc_average7PdPKdS1_S1_S1_S1_S1_S1_iiiiiiiiddddddddddddddPKi)
        /*0008*/ 	.word	0x00000038


	//----- nvinfo : EIATTR_FRAME_SIZE
	.align		4
.L_1:
        /*000c*/ 	.byte	0x04, 0x11
        /*000e*/ 	.short	(.L_3 - .L_2)
	.align		4
.L_2:
        /*0010*/ 	.word	index@($__internal_0_$__cuda_sm20_div_rn_f64_full)
        /*0014*/ 	.word	0x00000000


	//----- nvinfo : EIATTR_FRAME_SIZE
	.align		4
.L_3:
        /*0018*/ 	.byte	0x04, 0x11
        /*001a*/ 	.short	(.L_5 - .L_4)
	.align		4
.L_4:
        /*001c*/ 	.word	index@(_Z13calc_average7PdPKdS1_S1_S1_S1_S1_S1_iiiiiiiiddddddddddddddPKi)
        /*0020*/ 	.word	0x00000000


	//----- nvinfo : EIATTR_MIN_STACK_SIZE
	.align		4
.L_5:
        /*0024*/ 	.byte	0x04, 0x12
        /*0026*/ 	.short	(.L_7 - .L_6)
	.align		4
.L_6:
        /*0028*/ 	.word	index@(_Z13calc_average7PdPKdS1_S1_S1_S1_S1_S1_iiiiiiiiddddddddddddddPKi)
        /*002c*/ 	.word	0x00000000
.L_7:


//--------------------- .nv.compat                --------------------------
	.section	.nv.compat,"",@"SHT_CUDA_COMPAT_INFO"
	.align	4
        /*0000*/ 	.byte	0x02, 0x09, 0x00, 0x00, 0x02, 0x02, 0x01, 0x00, 0x02, 0x05, 0x05, 0x00, 0x03, 0x07, 0x01, 0x01
        /*0010*/ 	.byte	0x02, 0x03, 0x00, 0x00, 0x02, 0x06, 0x01, 0x00, 0x04, 0x0b, 0x08, 0x00, 0x01, 0x00, 0x00, 0x00
        /*0020*/ 	.byte	0x00, 0x00, 0x00, 0x00


//--------------------- .nv.info._Z13calc_average7PdPKdS1_S1_S1_S1_S1_S1_iiiiiiiiddddddddddddddPKi --------------------------
	.section	.nv.info._Z13calc_average7PdPKdS1_S1_S1_S1_S1_S1_iiiiiiiiddddddddddddddPKi,"",@"SHT_CUDA_INFO"
	.sectionflags	@""
	.align	4


	//----- nvinfo : EIATTR_CUDA_API_VERSION
	.align		4
        /*0000*/ 	.byte	0x04, 0x37
        /*0002*/ 	.short	(.L_9 - .L_8)
.L_8:
        /*0004*/ 	.word	0x00000082


	//----- nvinfo : EIATTR_KPARAM_INFO
	.align		4
.L_9:
        /*0008*/ 	.byte	0x04, 0x17
        /*000a*/ 	.short	(.L_11 - .L_10)
.L_10:
        /*000c*/ 	.word	0x00000000
        /*0010*/ 	.short	0x001e
        /*0012*/ 	.short	0x00d0
        /*0014*/ 	.byte	0x00, 0xf5, 0x21, 0x00


	//----- nvinfo : EIATTR_KPARAM_INFO
	.align		4
.L_11:
        /*0018*/ 	.byte	0x04, 0x17
        /*001a*/ 	.short	(.L_13 - .L_12)
.L_12:
        /*001c*/ 	.word	0x00000000
        /*0020*/ 	.short	0x001d
        /*0022*/ 	.short	0x00c8
        /*0024*/ 	.byte	0x00, 0xf0, 0x21, 0x00


	//----- nvinfo : EIATTR_KPARAM_INFO
	.align		4
.L_13:
        /*0028*/ 	.byte	0x04, 0x17
        /*002a*/ 	.short	(.L_15 - .L_14)
.L_14:
        /*002c*/ 	.word	0x00000000
        /*0030*/ 	.short	0x001c
        /*0032*/ 	.short	0x00c0
        /*0034*/ 	.byte	0x00, 0xf0, 0x21, 0x00


	//----- nvinfo : EIATTR_KPARAM_INFO
	.align		4
.L_15:
        /*0038*/ 	.byte	0x04, 0x17
        /*003a*/ 	.short	(.L_17 - .L_16)
.L_16:
        /*003c*/ 	.word	0x00000000
        /*0040*/ 	.short	0x001b
        /*0042*/ 	.short	0x00b8
        /*0044*/ 	.byte	0x00, 0xf0, 0x21, 0x00


	//----- nvinfo : EIATTR_KPARAM_INFO
	.align		4
.L_17:
        /*0048*/ 	.byte	0x04, 0x17
        /*004a*/ 	.short	(.L_19 - .L_18)
.L_18:
        /*004c*/ 	.word	0x00000000
        /*0050*/ 	.short	0x001a
        /*0052*/ 	.short	0x00b0
        /*0054*/ 	.byte	0x00, 0xf0, 0x21, 0x00


	//----- nvinfo : EIATTR_KPARAM_INFO
	.align		4
.L_19:
        /*0058*/ 	.byte	0x04, 0x17
        /*005a*/ 	.short	(.L_21 - .L_20)
.L_20:
        /*005c*/ 	.word	0x00000000
        /*0060*/ 	.short	0x0019
        /*0062*/ 	.short	0x00a8
        /*0064*/ 	.byte	0x00, 0xf0, 0x21, 0x00


	//----- nvinfo : EIATTR_KPARAM_INFO
	.align		4
.L_21:
        /*0068*/ 	.byte	0x04, 0x17
        /*006a*/ 	.short	(.L_23 - .L_22)
.L_22:
        /*006c*/ 	.word	0x00000000
        /*0070*/ 	.short	0x0018
        /*0072*/ 	.short	0x00a0
        /*0074*/ 	.byte	0x00, 0xf0, 0x21, 0x00


	//----- nvinfo : EIATTR_KPARAM_INFO
	.align		4
.L_23:
        /*0078*/ 	.byte	0x04, 0x17
        /*007a*/ 	.short	(.L_25 - .L_24)
.L_24:
        /*007c*/ 	.word	0x00000000
        /*0080*/ 	.short	0x0017
        /*0082*/ 	.short	0x0098
        /*0084*/ 	.byte	0x00, 0xf0, 0x21, 0x00


	//----- nvinfo : EIATTR_KPARAM_INFO
	.align		4
.L_25:
        /*0088*/ 	.byte	0x04, 0x17
        /*008a*/ 	.short	(.L_27 - .L_26)
.L_26:
        /*008c*/ 	.word	0x00000000
        /*0090*/ 	.short	0x0016
        /*0092*/ 	.short	0x0090
        /*0094*/ 	.byte	0x00, 0xf0, 0x21, 0x00


	//----- nvinfo : EIATTR_KPARAM_INFO
	.align		4
.L_27:
        /*0098*/ 	.byte	0x04, 0x17
        /*009a*/ 	.short	(.L_29 - .L_28)
.L_28:
        /*009c*/ 	.word	0x00000000
        /*00a0*/ 	.short	0x0015
        /*00a2*/ 	.short	0x0088
        /*00a4*/ 	.byte	0x00, 0xf0, 0x21, 0x00


	//----- nvinfo : EIATTR_KPARAM_INFO
	.align		4
.L_29:
        /*00a8*/ 	.byte	0x04, 0x17
        /*00aa*/ 	.short	(.L_31 - .L_30)
.L_30:
        /*00ac*/ 	.word	0x00000000
        /*00b0*/ 	.short	0x0014
        /*00b2*/ 	.short	0x0080
        /*00b4*/ 	.byte	0x00, 0xf0, 0x21, 0x00


	//----- nvinfo : EIATTR_KPARAM_INFO
	.align		4
.L_31:
        /*00b8*/ 	.byte	0x04, 0x17
        /*00ba*/ 	.short	(.L_33 - .L_32)
.L_32:
        /*00bc*/ 	.word	0x00000000
        /*00c0*/ 	.short	0x0013
        /*00c2*/ 	.short	0x0078
        /*00c4*/ 	.byte	0x00, 0xf0, 0x21, 0x00


	//----- nvinfo : EIATTR_KPARAM_INFO
	.align		4
.L_33:
        /*00c8*/ 	.byte	0x04, 0x17
        /*00ca*/ 	.short	(.L_35 - .L_34)
.L_34:
        /*00cc*/ 	.word	0x00000000
        /*00d0*/ 	.short	0x0012
        /*00d2*/ 	.short	0x0070
        /*00d4*/ 	.byte	0x00, 0xf0, 0x21, 0x00


	//----- nvinfo : EIATTR_KPARAM_INFO
	.align		4
.L_35:
        /*00d8*/ 	.byte	0x04, 0x17
        /*00da*/ 	.short	(.L_37 - .L_36)
.L_36:
        /*00dc*/ 	.word	0x00000000
        /*00e0*/ 	.short	0x0011
        /*00e2*/ 	.short	0x0068
        /*00e4*/ 	.byte	0x00, 0xf0, 0x21, 0x00


	//----- nvinfo : EIATTR_KPARAM_INFO
	.align		4
.L_37:
        /*00e8*/ 	.byte	0x04, 0x17
        /*00ea*/ 	.short	(.L_39 - .L_38)
.L_38:
        /*00ec*/ 	.word	0x00000000
        /*00f0*/ 	.short	0x0010
        /*00f2*/ 	.short	0x0060
        /*00f4*/ 	.byte	0x00, 0xf0, 0x21, 0x00


	//----- nvinfo : EIATTR_KPARAM_INFO
	.align		4
.L_39:
        /*00f8*/ 	.byte	0x04, 0x17
        /*00fa*/ 	.short	(.L_41 - .L_40)
.L_40:
        /*00fc*/ 	.word	0x00000000
        /*0100*/ 	.short	0x000f
        /*0102*/ 	.short	0x005c
        /*0104*/ 	.byte	0x00, 0xf0, 0x11, 0x00


	//----- nvinfo : EIATTR_KPARAM_INFO
	.align		4
.L_41:
        /*0108*/ 	.byte	0x04, 0x17
        /*010a*/ 	.short	(.L_43 - .L_42)
.L_42:
        /*010c*/ 	.word	0x00000000
        /*0110*/ 	.short	0x000e
        /*0112*/ 	.short	0x0058
        /*0114*/ 	.byte	0x00, 0xf0, 0x11, 0x00


	//----- nvinfo : EIATTR_KPARAM_INFO
	.align		4
.L_43:
        /*0118*/ 	.byte	0x04, 0x17
        /*011a*/ 	.short	(.L_45 - .L_44)
.L_44:
        /*011c*/ 	.word	0x00000000
        /*0120*/ 	.short	0x000d
        /*0122*/ 	.short	0x0054
        /*0124*/ 	.byte	0x00, 0xf0, 0x11, 0x00


	//----- nvinfo : EIATTR_KPARAM_INFO
	.align		4
.L_45:
        /*0128*/ 	.byte	0x04, 0x17
        /*012a*/ 	.short	(.L_47 - .L_46)
.L_46:
        /*012c*/ 	.word	0x00000000
        /*0130*/ 	.short	0x000c
        /*0132*/ 	.short	0x0050
        /*0134*/ 	.byte	0x00, 0xf0, 0x11, 0x00


	//----- nvinfo : EIATTR_KPARAM_INFO
	.align		4
.L_47:
        /*0138*/ 	.byte	0x04, 0x17
        /*013a*/ 	.short	(.L_49 - .L_48)
.L_48:
        /*013c*/ 	.word	0x00000000
        /*0140*/ 	.short	0x000b
        /*0142*/ 	.short	0x004c
        /*0144*/ 	.byte	0x00, 0xf0, 0x11, 0x00


	//----- nvinfo : EIATTR_KPARAM_INFO
	.align		4
.L_49:
        /*0148*/ 	.byte	0x04, 0x17
        /*014a*/ 	.short	(.L_51 - .L_50)
.L_50:
        /*014c*/ 	.word	0x00000000
        /*0150*/ 	.short	0x000a
        /*0152*/ 	.short	0x0048
        /*0154*/ 	.byte	0x00, 0xf0, 0x11, 0x00


	//----- nvinfo : EIATTR_KPARAM_INFO
	.align		4
.L_51:
        /*0158*/ 	.byte	0x04, 0x17
        /*015a*/ 	.short	(.L_53 - .L_52)
.L_52:
        /*015c*/ 	.word	0x00000000
        /*0160*/ 	.short	0x0009
        /*0162*/ 	.short	0x0044
        /*0164*/ 	.byte	0x00, 0xf0, 0x11, 0x00


	//----- nvinfo : EIATTR_KPARAM_INFO
	.align		4
.L_53:
        /*0168*/ 	.byte	0x04, 0x17
        /*016a*/ 	.short	(.L_55 - .L_54)
.L_54:
        /*016c*/ 	.word	0x00000000
        /*0170*/ 	.short	0x0008
        /*0172*/ 	.short	0x0040
        /*0174*/ 	.byte	0x00, 0xf0, 0x11, 0x00


	//----- nvinfo : EIATTR_KPARAM_INFO
	.align		4
.L_55:
        /*0178*/ 	.byte	0x04, 0x17
        /*017a*/ 	.short	(.L_57 - .L_56)
.L_56:
        /*017c*/ 	.word	0x00000000
        /*0180*/ 	.short	0x0007
        /*0182*/ 	.short	0x0038
        /*0184*/ 	.byte	0x00, 0xf5, 0x21, 0x00


	//----- nvinfo : EIATTR_KPARAM_INFO
	.align		4
.L_57:
        /*0188*/ 	.byte	0x04, 0x17
        /*018a*/ 	.short	(.L_59 - .L_58)
.L_58:
        /*018c*/ 	.word	0x00000000
        /*0190*/ 	.short	0x0006
        /*0192*/ 	.short	0x0030
        /*0194*/ 	.byte	0x00, 0xf5, 0x21, 0x00


	//----- nvinfo : EIATTR_KPARAM_INFO
	.align		4
.L_59:
        /*0198*/ 	.byte	0x04, 0x17
        /*019a*/ 	.short	(.L_61 - .L_60)
.L_60:
        /*019c*/ 	.word	0x00000000
        /*01a0*/ 	.short	0x0005
        /*01a2*/ 	.short	0x0028
        /*01a4*/ 	.byte	0x00, 0xf5, 0x21, 0x00


	//----- nvinfo : EIATTR_KPARAM_INFO
	.align		4
.L_61:
        /*01a8*/ 	.byte	0x04, 0x17
        /*01aa*/ 	.short	(.L_63 - .L_62)
.L_62:
        /*01ac*/ 	.word	0x00000000
        /*01b0*/ 	.short	0x0004
        /*01b2*/ 	.short	0x0020
        /*01b4*/ 	.byte	0x00, 0xf5, 0x21, 0x00


	//----- nvinfo : EIATTR_KPARAM_INFO
	.align		4
.L_63:
        /*01b8*/ 	.byte	0x04, 0x17
        /*01ba*/ 	.short	(.L_65 - .L_64)
.L_64:
        /*01bc*/ 	.word	0x00000000
        /*01c0*/ 	.short	0x0003
        /*01c2*/ 	.short	0x0018
        /*01c4*/ 	.byte	0x00, 0xf5, 0x21, 0x00


	//----- nvinfo : EIATTR_KPARAM_INFO
	.align		4
.L_65:
        /*01c8*/ 	.byte	0x04, 0x17
        /*01ca*/ 	.short	(.L_67 - .L_66)
.L_66:
        /*01cc*/ 	.word	0x00000000
        /*01d0*/ 	.short	0x0002
        /*01d2*/ 	.short	0x0010
        /*01d4*/ 	.byte	0x00, 0xf5, 0x21, 0x00


	//----- nvinfo : EIATTR_KPARAM_INFO
	.align		4
.L_67:
        /*01d8*/ 	.byte	0x04, 0x17
        /*01da*/ 	.short	(.L_69 - .L_68)
.L_68:
        /*01dc*/ 	.word	0x00000000
        /*01e0*/ 	.short	0x0001
        /*01e2*/ 	.short	0x0008
        /*01e4*/ 	.byte	0x00, 0xf5, 0x21, 0x00


	//----- nvinfo : EIATTR_KPARAM_INFO
	.align		4
.L_69:
        /*01e8*/ 	.byte	0x04, 0x17
        /*01ea*/ 	.short	(.L_71 - .L_70)
.L_70:
        /*01ec*/ 	.word	0x00000000
        /*01f0*/ 	.short	0x0000
        /*01f2*/ 	.short	0x0000
        /*01f4*/ 	.byte	0x00, 0xf5, 0x21, 0x00


	//----- nvinfo : EIATTR_SPARSE_MMA_MASK
	.align		4
.L_71:
        /*01f8*/ 	.byte	0x03, 0x50
        /*01fa*/ 	.short	0x0000


	//----- nvinfo : EIATTR_MAXREG_COUNT
	.align		4
        /*01fc*/ 	.byte	0x03, 0x1b
        /*01fe*/ 	.short	0x00ff


	//----- nvinfo : EIATTR_MERCURY_ISA_VERSION
	.align		4
        /*0200*/ 	.byte	0x03, 0x5f
        /*0202*/ 	.short	0x0101


	//----- nvinfo : EIATTR_VRC_CTA_INIT_COUNT
	.align		4
        /*0204*/ 	.byte	0x02, 0x4a
	.zero		1
	.zero		1


	//----- nvinfo : EIATTR_EXIT_INSTR_OFFSETS
	.align		4
        /*0208*/ 	.byte	0x04, 0x1c
        /*020a*/ 	.short	(.L_73 - .L_72)


	//   ....[0]....
.L_72:
        /*020c*/ 	.word	0x000000f0


	//   ....[1]....
        /*0210*/ 	.word	0x000042c0


	//----- nvinfo : EIATTR_CRS_STACK_SIZE
	.align		4
.L_73:
        /*0214*/ 	.byte	0x04, 0x1e
        /*0216*/ 	.short	(.L_75 - .L_74)
.L_74:
        /*0218*/ 	.word	0x00000000


	//----- nvinfo : EIATTR_CBANK_PARAM_SIZE
	.align		4
.L_75:
        /*021c*/ 	.byte	0x03, 0x19
        /*021e*/ 	.short	0x00d8


	//----- nvinfo : EIATTR_PARAM_CBANK
	.align		4
        /*0220*/ 	.byte	0x04, 0x0a
        /*0222*/ 	.short	(.L_77 - .L_76)
	.align		4
.L_76:
        /*0224*/ 	.word	index@(.nv.constant0._Z13calc_average7PdPKdS1_S1_S1_S1_S1_S1_iiiiiiiiddddddddddddddPKi)
        /*0228*/ 	.short	0x0380
        /*022a*/ 	.short	0x00d8


	//----- nvinfo : EIATTR_SW_WAR
	.align		4
.L_77:
        /*022c*/ 	.byte	0x04, 0x36
        /*022e*/ 	.short	(.L_79 - .L_78)
.L_78:
        /*0230*/ 	.word	0x00000008
.L_79:


//--------------------- .nv.callgraph             --------------------------
	.section	.nv.callgraph,"",@"SHT_CUDA_CALLGRAPH"
	.align	4
	.sectionentsize	8
	.align		4
        /*0000*/ 	.word	0x00000000
	.align		4
        /*0004*/ 	.word	0xffffffff
	.align		4
        /*0008*/ 	.word	0x00000000
	.align		4
        /*000c*/ 	.word	0xfffffffe
	.align		4
        /*0010*/ 	.word	0x00000000
	.align		4
        /*0014*/ 	.word	0xfffffffd
	.align		4
        /*0018*/ 	.word	0x00000000
	.align		4
        /*001c*/ 	.word	0xfffffffc


//--------------------- .text._Z13calc_average7PdPKdS1_S1_S1_S1_S1_S1_iiiiiiiiddddddddddddddPKi --------------------------
	.section	.text._Z13calc_average7PdPKdS1_S1_S1_S1_S1_S1_iiiiiiiiddddddddddddddPKi,"ax",@progbits
	.align	128
        .global         _Z13calc_average7PdPKdS1_S1_S1_S1_S1_S1_iiiiiiiiddddddddddddddPKi
        .type           _Z13calc_average7PdPKdS1_S1_S1_S1_S1_S1_iiiiiiiiddddddddddddddPKi,@function
        .size           _Z13calc_average7PdPKdS1_S1_S1_S1_S1_S1_iiiiiiiiddddddddddddddPKi,(.L_x_22 - _Z13calc_average7PdPKdS1_S1_S1_S1_S1_S1_iiiiiiiiddddddddddddddPKi)
        .other          _Z13calc_average7PdPKdS1_S1_S1_S1_S1_S1_iiiiiiiiddddddddddddddPKi,@"STO_CUDA_ENTRY STV_DEFAULT"
_Z13calc_average7PdPKdS1_S1_S1_S1_S1_S1_iiiiiiiiddddddddddddddPKi:
.text._Z13calc_average7PdPKdS1_S1_S1_S1_S1_S1_iiiiiiiiddddddddddddddPKi:
[----:B------:R-:W-:Y:S01]  /*0000*/  LDC R1, c[0x0][0x37c] ;  /* 0x0000df00ff017b82 */ /* 0x000fe20000000800 */
[----:B------:R-:W0:Y:S07]  /*0010*/  S2R R3, SR_TID.Y ;  /* 0x0000000000037919 */ /* 0x000e2e0000002200 */
[----:B------:R-:W-:Y:S01]  /*0020*/  S2UR UR4, SR_CTAID.X ;  /* 0x00000000000479c3 */ /* 0x000fe20000002500 */
[----:B------:R-:W1:Y:S01]  /*0030*/  LDCU UR6, c[0x0][0x370] ;  /* 0x00006e00ff0677ac */ /* 0x000e620008000800 */
[----:B------:R-:W2:Y:S01]  /*0040*/  S2R R5, SR_TID.X ;  /* 0x0000000000057919 */ /* 0x000ea20000002100 */
[----:B------:R-:W2:Y:S05]  /*0050*/  LDCU UR7, c[0x0][0x360] ;  /* 0x00006c00ff0777ac */ /* 0x000eaa0008000800 */
[----:B------:R-:W1:Y:S01]  /*0060*/  S2UR UR5, SR_CTAID.Y ;  /* 0x00000000000579c3 */ /* 0x000e620000002600 */
[----:B------:R-:W3:Y:S07]  /*0070*/  LDCU UR8, c[0x0][0x3c0] ;  /* 0x00007800ff0877ac */ /* 0x000eee0008000800 */
[----:B------:R-:W0:Y:S01]  /*0080*/  LDC R2, c[0x0][0x364] ;  /* 0x0000d900ff027b82 */ /* 0x000e220000000800 */
[----:B-1----:R-:W-:-:S06]  /*0090*/  UIMAD UR4, UR5, UR6, UR4 ;  /* 0x00000006050472a4 */ /* 0x002fcc000f8e0204 */
[----:B0-----:R-:W-:-:S04]  /*00a0*/  IMAD R0, R2, UR4, R3 ;  /* 0x0000000402007c24 */ /* 0x001fc8000f8e0203 */
[----:B--2---:R-:W-:Y:S02]  /*00b0*/  IMAD R5, R0, UR7, R5 ;  /* 0x0000000700057c24 */ /* 0x004fe4000f8e0205 */
[----:B------:R-:W-:-:S03]  /*00c0*/  IMAD R0, R2, UR7, RZ ;  /* 0x0000000702007c24 */ /* 0x000fc6000f8e02ff */
[----:B---3--:R-:W-:Y:S01]  /*00d0*/  ISETP.GE.AND P0, PT, R5, UR8, PT ;  /* 0x0000000805007c0c */ /* 0x008fe2000bf06270 */
[----:B------:R-:W-:-:S12]  /*00e0*/  IMAD R0, R0, UR6, RZ ;  /* 0x0000000600007c24 */ /* 0x000fd8000f8e02ff */
[----:B------:R-:W-:Y:S05]  /*00f0*/  @P0 EXIT ;  /* 0x000000000000094d */ /* 0x000fea0003800000 */
[----:B------:R-:W0:Y:S01]  /*0100*/  LDCU UR26, c[0x0][0x374] ;  /* 0x00006e80ff1a77ac */ /* 0x000e220008000800 */
[----:B------:R-:W-:Y:S01]  /*0110*/  BSSY.RECONVERGENT B0, `(.L_x_0) ;  /* 0x000041a000007945 */ /* 0x000fe20003800200 */
[----:B------:R-:W1:Y:S01]  /*0120*/  LDCU UR4, c[0x0][0x3c4] ;  /* 0x00007880ff0477ac */ /* 0x000e620008000800 */
[----:B------:R-:W2:Y:S01]  /*0130*/  LDCU UR5, c[0x0][0x3dc] ;  /* 0x00007b80ff0577ac */ /* 0x000ea20008000800 */
[----:B------:R-:W3:Y:S01]  /*0140*/  LDCU.64 UR6, c[0x0][0x358] ;  /* 0x00006b00ff0677ac */ /* 0x000ee20008000a00 */
[----:B------:R-:W4:Y:S01]  /*0150*/  LDCU UR37, c[0x0][0x3c4] ;  /* 0x00007880ff2577ac */ /* 0x000f220008000800 */
[----:B0-----:R-:W-:Y:S01]  /*0160*/  IMAD R0, R0, UR26, RZ ;  /* 0x0000001a00007c24 */ /* 0x001fe2000f8e02ff */
[----:B------:R-:W0:Y:S01]  /*0170*/  LDCU UR38, c[0x0][0x3c0] ;  /* 0x00007800ff2677ac */ /* 0x000e220008000800 */
[----:B------:R-:W0:Y:S01]  /*0180*/  LDCU.64 UR8, c[0x0][0x418] ;  /* 0x00008300ff0877ac */ /* 0x000e220008000a00 */
        /* <DEDUP_REMOVED lines=13> */
[----:B------:R-:W0:Y:S01]  /*0260*/  LDCU UR36, c[0x0][0x3d8] ;  /* 0x00007b00ff2477ac */ /* 0x000e220008000800 */
[----:B------:R-:W0:Y:S01]  /*0270*/  LDCU UR39, c[0x0][0x3d8] ;  /* 0x00007b00ff2777ac */ /* 0x000e220008000800 */
[----:B------:R-:W0:Y:S01]  /*0280*/  LDCU.64 UR22, c[0x0][0x3d0] ;  /* 0x00007a00ff1677ac */ /* 0x000e220008000a00 */
[----:B------:R-:W0:Y:S01]  /*0290*/  LDCU.64 UR24, c[0x0][0x3c8] ;  /* 0x00007900ff1877ac */ /* 0x000e220008000a00 */
[----:B-1----:R-:W-:-:S02]  /*02a0*/  UIADD3 UR4, UPT, UPT, UR4, -0x2, URZ ;  /* 0xfffffffe04047890 */ /* 0x002fc4000fffe0ff */
[----:B--234-:R-:W-:-:S12]  /*02b0*/  UIADD3 UR5, UPT, UPT, UR5, -0x2, URZ ;  /* 0xfffffffe05057890 */ /* 0x01cfd8000fffe0ff */
.L_x_15:
[----:B-1----:R-:W1:Y:S08]  /*02c0*/  LDC.64 R10, c[0x0][0x380] ;  /* 0x0000e000ff0a7b82 */ /* 0x002e700000000a00 */
[----:B------:R-:W2:Y:S01]  /*02d0*/  LDC.64 R12, c[0x0][0x3e0] ;  /* 0x0000f800ff0c7b82 */ /* 0x000ea20000000a00 */
[----:B-1----:R-:W-:-:S05]  /*02e0*/  IMAD.WIDE R10, R5, 0x8, R10 ;  /* 0x00000008050a7825 */ /* 0x002fca00078e020a */
[----:B------:R-:W3:Y:S01]  /*02f0*/  LDG.E.64 R2, desc[UR6][R10.64] ;  /* 0x000000060a027981 */ /* 0x000ee2000c1e1b00 */
[----:B0-----:R-:W2:Y:S01]  /*0300*/  MUFU.RCP64H R7, UR27 ;  /* 0x0000001b00077d08 */ /* 0x001ea20008001800 */
[----:B------:R-:W-:Y:S01]  /*0310*/  HFMA2 R6, -RZ, RZ, 0, 5.9604644775390625e-08 ;  /* 0x00000001ff067431 */ /* 0x000fe200000001ff */
[----:B------:R-:W-:Y:S05]  /*0320*/  BSSY.RECONVERGENT B1, `(.L_x_1) ;  /* 0x0000017000017945 */ /* 0x000fea0003800200 */
[----:B--2---:R-:W-:-:S08]  /*0330*/  DFMA R8, R6, -R12, 1 ;  /* 0x3ff000000608742b */ /* 0x004fd0000000080c */
[----:B------:R-:W-:-:S08]  /*0340*/  DFMA R8, R8, R8, R8 ;  /* 0x000000080808722b */ /* 0x000fd00000000008 */
[----:B------:R-:W-:-:S08]  /*0350*/  DFMA R8, R6, R8, R6 ;  /* 0x000000080608722b */ /* 0x000fd00000000006 */
[----:B------:R-:W-:-:S08]  /*0360*/  DFMA R6, R8, -R12, 1 ;  /* 0x3ff000000806742b */ /* 0x000fd0000000080c */
[----:B------:R-:W-:Y:S02]  /*0370*/  DFMA R6, R8, R6, R8 ;  /* 0x000000060806722b */ /* 0x000fe40000000008 */
[----:B---3--:R-:W-:-:S08]  /*0380*/  DADD R14, R2, -UR8 ;  /* 0x80000008020e7e29 */ /* 0x008fd00008000000 */
[----:B------:R-:W-:Y:S02]  /*0390*/  DMUL R2, R14, R6 ;  /* 0x000000060e027228 */ /* 0x000fe40000000000 */
[----:B------:R-:W-:-:S06]  /*03a0*/  FSETP.GEU.AND P1, PT, |R15|, 6.5827683646048100446e-37, PT ;  /* 0x036000000f00780b */ /* 0x000fcc0003f2e200 */
[----:B------:R-:W-:-:S08]  /*03b0*/  DFMA R8, R2, -R12, R14 ;  /* 0x8000000c0208722b */ /* 0x000fd0000000000e */
[----:B------:R-:W-:-:S10]  /*03c0*/  DFMA R2, R6, R8, R2 ;  /* 0x000000080602722b */ /* 0x000fd40000000002 */
[----:B------:R-:W-:-:S05]  /*03d0*/  FFMA R4, RZ, UR27, R3 ;  /* 0x0000001bff047c23 */ /* 0x000fca0008000003 */
[----:B------:R-:W-:-:S13]  /*03e0*/  FSETP.GT.AND P0, PT, |R4|, 1.469367938527859385e-39, PT ;  /* 0x001000000400780b */ /* 0x000fda0003f04200 */
[----:B------:R-:W-:Y:S05]  /*03f0*/  @P0 BRA P1, `(.L_x_2) ;  /* 0x0000000000240947 */ /* 0x000fea0000800000 */
[----:B------:R-:W0:Y:S01]  /*0400*/  LDCU.64 UR34, c[0x0][0x3e0] ;  /* 0x00007c00ff2277ac */ /* 0x000e220008000a00 */
[----:B------:R-:W-:Y:S01]  /*0410*/  MOV R16, R14 ;  /* 0x0000000e00107202 */ /* 0x000fe20000000f00 */
[----:B------:R-:W-:Y:S01]  /*0420*/  IMAD.MOV.U32 R17, RZ, RZ, R15 ;  /* 0x000000ffff117224 */ /* 0x000fe200078e000f */
[----:B------:R-:W-:Y:S02]  /*0430*/  MOV R4, 0x470 ;  /* 0x0000047000047802 */ /* 0x000fe40000000f00 */
[----:B0-----:R-:W-:Y:S02]  /*0440*/  MOV R8, UR34 ;  /* 0x0000002200087c02 */ /* 0x001fe40008000f00 */
[----:B------:R-:W-:-:S07]  /*0450*/  MOV R9, UR35 ;  /* 0x0000002300097c02 */ /* 0x000fce0008000f00 */
[----:B------:R-:W-:Y:S05]  /*0460*/  CALL.REL.NOINC `($__internal_0_$__cuda_sm20_div_rn_f64_full) ;  /* 0x0000003c00987944 */ /* 0x000fea0003c00000 */
[----:B------:R-:W-:Y:S01]  /*0470*/  IMAD.MOV.U32 R2, RZ, RZ, R16 ;  /* 0x000000ffff027224 */ /* 0x000fe200078e0010 */
[----:B------:R-:W-:-:S07]  /*0480*/  MOV R3, R17 ;  /* 0x0000001100037202 */ /* 0x000fce0000000f00 */
.L_x_2:
[----:B------:R-:W-:Y:S05]  /*0490*/  BSYNC.RECONVERGENT B1 ;  /* 0x0000000000017941 */ /* 0x000fea0003800200 */
.L_x_1:
[----:B------:R-:W0:Y:S01]  /*04a0*/  LDC.64 R6, c[0x0][0x388] ;  /* 0x0000e200ff067b82 */ /* 0x000e220000000a00 */
[----:B------:R1:W-:Y:S07]  /*04b0*/  STG.E.64 desc[UR6][R10.64], R2 ;  /* 0x000000020a007986 */ /* 0x0003ee000c101b06 */
[----:B------:R-:W2:Y:S01]  /*04c0*/  LDC.64 R14, c[0x0][0x3e8] ;  /* 0x0000fa00ff0e7b82 */ /* 0x000ea20000000a00 */
[----:B0-----:R-:W-:-:S06]  /*04d0*/  IMAD.WIDE R6, R5, 0x8, R6 ;  /* 0x0000000805067825 */ /* 0x001fcc00078e0206 */
[----:B------:R-:W3:Y:S01]  /*04e0*/  LDG.E.64 R6, desc[UR6][R6.64] ;  /* 0x0000000606067981 */ /* 0x000ee2000c1e1b00 */
[----:B------:R-:W2:Y:S01]  /*04f0*/  MUFU.RCP64H R9, UR28 ;  /* 0x0000001c00097d08 */ /* 0x000ea20008001800 */
        /* <DEDUP_REMOVED lines=14> */
[----:B-1----:R-:W-:Y:S05]  /*05e0*/  @P0 BRA P1, `(.L_x_4) ;  /* 0x00000000001c0947 */ /* 0x002fea0000800000 */
[----:B------:R-:W0:Y:S01]  /*05f0*/  LDCU.64 UR34, c[0x0][0x3e8] ;  /* 0x00007d00ff2277ac */ /* 0x000e220008000a00 */
[----:B------:R-:W-:Y:S01]  /*0600*/  MOV R4, 0x640 ;  /* 0x0000064000047802 */ /* 0x000fe20000000f00 */
[----:B0-----:R-:W-:Y:S01]  /*0610*/  IMAD.U32 R8, RZ, RZ, UR34 ;  /* 0x00000022ff087e24 */ /* 0x001fe2000f8e00ff */
[----:B------:R-:W-:-:S07]  /*0620*/  MOV R9, UR35 ;  /* 0x0000002300097c02 */ /* 0x000fce0008000f00 */
[----:B------:R-:W-:Y:S05]  /*0630*/  CALL.REL.NOINC `($__internal_0_$__cuda_sm20_div_rn_f64_full) ;  /* 0x0000003c00247944 */ /* 0x000fea0003c00000 */
[----:B------:R-:W-:Y:S01]  /*0640*/  MOV R18, R16 ;  /* 0x0000001000127202 */ /* 0x000fe20000000f00 */
[----:B------:R-:W-:-:S07]  /*0650*/  IMAD.MOV.U32 R19, RZ, RZ, R17 ;  /* 0x000000ffff137224 */ /* 0x000fce00078e0011 */
.L_x_4:
[----:B------:R-:W-:Y:S05]  /*0660*/  BSYNC.RECONVERGENT B1 ;  /* 0x0000000000017941 */ /* 0x000fea0003800200 */
.L_x_3:
[----:B------:R-:W0:Y:S08]  /*0670*/  LDC.64 R6, c[0x0][0x390] ;  /* 0x0000e400ff067b82 */ /* 0x000e300000000a00 */
[----:B------:R-:W1:Y:S01]  /*0680*/  LDC.64 R14, c[0x0][0x3f0] ;  /* 0x0000fc00ff0e7b82 */ /* 0x000e620000000a00 */
[----:B0-----:R-:W-:-:S06]  /*0690*/  IMAD.WIDE R6, R5, 0x8, R6 ;  /* 0x0000000805067825 */ /* 0x001fcc00078e0206 */
[----:B------:R-:W2:Y:S01]  /*06a0*/  LDG.E.64 R6, desc[UR6][R6.64] ;  /* 0x0000000606067981 */ /* 0x000ea2000c1e1b00 */
[----:B------:R-:W1:Y:S01]  /*06b0*/  MUFU.RCP64H R9, UR29 ;  /* 0x0000001d00097d08 */ /* 0x000e620008001800 */
[----:B------:R-:W-:Y:S01]  /*06c0*/  HFMA2 R8, -RZ, RZ, 0, 5.9604644775390625e-08 ;  /* 0x00000001ff087431 */ /* 0x000fe200000001ff */
[----:B------:R-:W-:Y:S05]  /*06d0*/  BSSY.RECONVERGENT B1, `(.L_x_5) ;  /* 0x0000015000017945 */ /* 0x000fea0003800200 */
[----:B-1----:R-:W-:-:S08]  /*06e0*/  DFMA R12, R8, -R14, 1 ;  /* 0x3ff00000080c742b */ /* 0x002fd0000000080e */
[----:B------:R-:W-:-:S08]  /*06f0*/  DFMA R12, R12, R12, R12 ;  /* 0x0000000c0c0c722b */ /* 0x000fd0000000000c */
[----:B------:R-:W-:-:S08]  /*0700*/  DFMA R12, R8, R12, R8 ;  /* 0x0000000c080c722b */ /* 0x000fd00000000008 */
[----:B------:R-:W-:-:S08]  /*0710*/  DFMA R8, R12, -R14, 1 ;  /* 0x3ff000000c08742b */ /* 0x000fd0000000080e */
[----:B------:R-:W-:Y:S02]  /*0720*/  DFMA R8, R12, R8, R12 ;  /* 0x000000080c08722b */ /* 0x000fe4000000000c */
[----:B--2---:R-:W-:-:S08]  /*0730*/  DADD R16, R6, -UR12 ;  /* 0x8000000c06107e29 */ /* 0x004fd00008000000 */
        /* <DEDUP_REMOVED lines=8> */
[----:B------:R-:W-:Y:S02]  /*07c0*/  MOV R4, 0x800 ;  /* 0x0000080000047802 */ /* 0x000fe40000000f00 */
[----:B0-----:R-:W-:Y:S01]  /*07d0*/  MOV R8, UR34 ;  /* 0x0000002200087c02 */ /* 0x001fe20008000f00 */
[----:B------:R-:W-:-:S07]  /*07e0*/  IMAD.U32 R9, RZ, RZ, UR35 ;  /* 0x00000023ff097e24 */ /* 0x000fce000f8e00ff */
[----:B------:R-:W-:Y:S05]  /*07f0*/  CALL.REL.NOINC `($__internal_0_$__cuda_sm20_div_rn_f64_full) ;  /* 0x0000003800b47944 */ /* 0x000fea0003c00000 */
[----:B------:R-:W-:Y:S02]  /*0800*/  MOV R20, R16 ;  /* 0x0000001000147202 */ /* 0x000fe40000000f00 */
[----:B------:R-:W-:-:S07]  /*0810*/  MOV R21, R17 ;  /* 0x0000001100157202 */ /* 0x000fce0000000f00 */
.L_x_6:
[----:B------:R-:W-:Y:S05]  /*0820*/  BSYNC.RECONVERGENT B1 ;  /* 0x0000000000017941 */ /* 0x000fea0003800200 */
.L_x_5:
[----:B------:R-:W0:Y:S08]  /*0830*/  LDC.64 R6, c[0x0][0x398] ;  /* 0x0000e600ff067b82 */ /* 0x000e300000000a00 */
[----:B------:R-:W1:Y:S01]  /*0840*/  LDC.64 R14, c[0x0][0x3f8] ;  /* 0x0000fe00ff0e7b82 */ /* 0x000e620000000a00 */
[----:B0-----:R-:W-:-:S06]  /*0850*/  IMAD.WIDE R6, R5, 0x8, R6 ;  /* 0x0000000805067825 */ /* 0x001fcc00078e0206 */
[----:B------:R-:W2:Y:S01]  /*0860*/  LDG.E.64 R6, desc[UR6][R6.64] ;  /* 0x0000000606067981 */ /* 0x000ea2000c1e1b00 */
[----:B------:R-:W1:Y:S01]  /*0870*/  MUFU.RCP64H R9, UR30 ;  /* 0x0000001e00097d08 */ /* 0x000e620008001800 */
[----:B------:R-:W-:Y:S01]  /*0880*/  IMAD.MOV.U32 R8, RZ, RZ, 0x1 ;  /* 0x00000001ff087424 */ /* 0x000fe200078e00ff */
        /* <DEDUP_REMOVED lines=16> */
[----:B0-----:R-:W-:Y:S02]  /*0990*/  MOV R8, UR34 ;  /* 0x0000002200087c02 */ /* 0x001fe40008000f00 */
[----:B------:R-:W-:-:S07]  /*09a0*/  MOV R9, UR35 ;  /* 0x0000002300097c02 */ /* 0x000fce0008000f00 */
[----:B------:R-:W-:Y:S05]  /*09b0*/  CALL.REL.NOINC `($__internal_0_$__cuda_sm20_div_rn_f64_full) ;  /* 0x0000003800447944 */ /* 0x000fea0003c00000 */
[----:B------:R-:W-:Y:S01]  /*09c0*/  IMAD.MOV.U32 R52, RZ, RZ, R16 ;  /* 0x000000ffff347224 */ /* 0x000fe200078e0010 */
[----:B------:R-:W-:-:S07]  /*09d0*/  MOV R53, R17 ;  /* 0x0000001100357202 */ /* 0x000fce0000000f00 */
.L_x_8:
[----:B------:R-:W-:Y:S05]  /*09e0*/  BSYNC.RECONVERGENT B1 ;  /* 0x0000000000017941 */ /* 0x000fea0003800200 */
.L_x_7:
        /* <DEDUP_REMOVED lines=21> */
[----:B------:R-:W-:Y:S01]  /*0b40*/  MOV R4, 0xb80 ;  /* 0x00000b8000047802 */ /* 0x000fe20000000f00 */
[----:B0-----:R-:W-:Y:S01]  /*0b50*/  IMAD.U32 R8, RZ, RZ, UR34 ;  /* 0x00000022ff087e24 */ /* 0x001fe2000f8e00ff */
[----:B------:R-:W-:-:S07]  /*0b60*/  MOV R9, UR35 ;  /* 0x0000002300097c02 */ /* 0x000fce0008000f00 */
[----:B------:R-:W-:Y:S05]  /*0b70*/  CALL.REL.NOINC `($__internal_0_$__cuda_sm20_div_rn_f64_full) ;  /* 0x0000003400d47944 */ /* 0x000fea0003c00000 */
[----:B------:R-:W-:Y:S01]  /*0b80*/  MOV R24, R16 ;  /* 0x0000001000187202 */ /* 0x000fe20000000f00 */
[----:B------:R-:W-:-:S07]  /*0b90*/  IMAD.MOV.U32 R25, RZ, RZ, R17 ;  /* 0x000000ffff197224 */ /* 0x000fce00078e0011 */
.L_x_10:
[----:B------:R-:W-:Y:S05]  /*0ba0*/  BSYNC.RECONVERGENT B1 ;  /* 0x0000000000017941 */ /* 0x000fea0003800200 */
.L_x_9:
        /* <DEDUP_REMOVED lines=27> */
.L_x_12:
[----:B------:R-:W-:Y:S05]  /*0d60*/  BSYNC.RECONVERGENT B1 ;  /* 0x0000000000017941 */ /* 0x000fea0003800200 */
.L_x_11:
        /* <DEDUP_REMOVED lines=27> */
.L_x_14:
[----:B------:R-:W-:Y:S05]  /*0f20*/  BSYNC.RECONVERGENT B1 ;  /* 0x0000000000017941 */ /* 0x000fea0003800200 */
.L_x_13:
[----:B------:R-:W0:Y:S01]  /*0f30*/  F2I.F64.FLOOR R49, R2 ;  /* 0x0000000200317311 */ /* 0x000e220000305100 */
[----:B------:R-:W1:Y:S08]  /*0f40*/  LDC.64 R22, c[0x0][0x450] ;  /* 0x00011400ff167b82 */ /* 0x000e700000000a00 */
[----:B------:R-:W2:Y:S01]  /*0f50*/  LDC.64 R28, c[0x0][0x450] ;  /* 0x00011400ff1c7b82 */ /* 0x000ea20000000a00 */
[----:B0-----:R-:W-:Y:S01]  /*0f60*/  VIMNMX R49, PT, PT, R49, UR4, PT ;  /* 0x0000000431317c48 */ /* 0x001fe2000bfe0100 */
[----:B------:R-:W-:Y:S08]  /*0f70*/  F2I.F64.FLOOR R17, R30 ;  /* 0x0000001e00117311 */ /* 0x000ff00000305100 */
[----:B------:R-:W-:Y:S01]  /*0f80*/  F2I.F64.FLOOR R12, R34 ;  /* 0x00000022000c7311 */ /* 0x000fe20000305100 */
[----:B------:R-:W-:Y:S01]  /*0f90*/  UIADD3 UR26, UPT, UPT, UR39, -0x2, URZ ;  /* 0xfffffffe271a7890 */ /* 0x000fe2000fffe0ff */
[----:B------:R-:W0:Y:S06]  /*0fa0*/  LDC.64 R36, c[0x0][0x3b8] ;  /* 0x0000ee00ff247b82 */ /* 0x000e2c0000000a00 */
[----:B------:R-:W3:Y:S02]  /*0fb0*/  I2F.F64 R6, R49 ;  /* 0x0000003100067312 */ /* 0x000ee40000201c00 */
[----:B---3--:R-:W-:-:S07]  /*0fc0*/  DADD R6, -R6, R2 ;  /* 0x0000000006067229 */ /* 0x008fce0000000102 */
[----:B------:R3:W-:Y:S04]  /*0fd0*/  STG.E.64 desc[UR6][R10.64], R6 ;  /* 0x000000060a007986 */ /* 0x0007e8000c101b06 */
[----:B-1----:R-:W4:Y:S04]  /*0fe0*/  LDG.E R26, desc[UR6][R22.64+0xc] ;  /* 0x00000c06161a7981 */ /* 0x002f28000c1e1900 */
[----:B--2---:R-:W2:Y:S01]  /*0ff0*/  LDG.E R14, desc[UR6][R28.64+0x8] ;  /* 0x000008061c0e7981 */ /* 0x004ea2000c1e1900 */
[----:B------:R-:W1:Y:S01]  /*1000*/  F2I.F64.FLOOR R8, R24 ;  /* 0x0000001800087311 */ /* 0x000e620000305100 */
[----:B------:R-:W-:-:S07]  /*1010*/  UIADD3 UR34, UPT, UPT, UR23, -0x2, URZ ;  /* 0xfffffffe17227890 */ /* 0x000fce000fffe0ff */
[----:B------:R-:W-:Y:S01]  /*1020*/  F2I.F64.FLOOR R4, R52 ;  /* 0x0000003400047311 */ /* 0x000fe20000305100 */
[----:B------:R-:W-:Y:S02]  /*1030*/  VIMNMX R17, PT, PT, R17, UR26, PT ;  /* 0x0000001a11117c48 */ /* 0x000fe4000bfe0100 */
[----:B------:R-:W-:-:S05]  /*1040*/  VIMNMX R12, PT, PT, R12, UR5, PT ;  /* 0x000000050c0c7c48 */ /* 0x000fca000bfe0100 */
[----:B------:R-:W5:Y:S01]  /*1050*/  F2I.F64.FLOOR R50, R20 ;  /* 0x0000001400327311 */ /* 0x000f620000305100 */
[----:B------:R-:W-:Y:S01]  /*1060*/  UIADD3 UR26, UPT, UPT, UR22, -0x2, URZ ;  /* 0xfffffffe161a7890 */ /* 0x000fe2000fffe0ff */
[----:B-1----:R-:W-:Y:S01]  /*1070*/  VIMNMX R8, PT, PT, R8, UR34, PT ;  /* 0x0000002208087c48 */ /* 0x002fe2000bfe0100 */
[----:B---3--:R-:W-:Y:S01]  /*1080*/  IMAD R7, R12, UR36, R17 ;  /* 0x000000240c077c24 */ /* 0x008fe2000f8e0211 */
[----:B------:R-:W-:Y:S01]  /*1090*/  UIADD3 UR35, UPT, UPT, UR25, -0x2, URZ ;  /* 0xfffffffe19237890 */ /* 0x000fe2000fffe0ff */
[----:B------:R-:W3:Y:S03]  /*10a0*/  LDG.E R44, desc[UR6][R22.64+0x4] ;  /* 0x00000406162c7981 */ /* 0x000ee6000c1e1900 */
[----:B------:R-:W1:Y:S01]  /*10b0*/  F2I.F64.FLOOR R6, R18 ;  /* 0x0000001200067311 */ /* 0x000e620000305100 */
[----:B------:R-:W3:Y:S01]  /*10c0*/  LDG.E R40, desc[UR6][R22.64] ;  /* 0x0000000616287981 */ /* 0x000ee2000c1e1900 */
[----:B------:R-:W-:-:S03]  /*10d0*/  IMAD R7, R7, UR23, R8 ;  /* 0x0000001707077c24 */ /* 0x000fc6000f8e0208 */
[----:B------:R0:W3:Y:S01]  /*10e0*/  LDG.E R38, desc[UR6][R22.64+0x10] ;  /* 0x0000100616267981 */ /* 0x0000e2000c1e1900 */
[----:B-----5:R-:W-:-:S03]  /*10f0*/  VIMNMX R50, PT, PT, R50, UR35, PT ;  /* 0x0000002332327c48 */ /* 0x020fc6000bfe0100 */
[----:B------:R-:W5:Y:S04]  /*1100*/  LDG.E R42, desc[UR6][R28.64+0x14] ;  /* 0x000014061c2a7981 */ /* 0x000f68000c1e1900 */
[----:B------:R-:W5:Y:S01]  /*1110*/  LDG.E R48, desc[UR6][R28.64+0x1c] ;  /* 0x00001c061c307981 */ /* 0x000f62000c1e1900 */
[----:B0-----:R-:W-:Y:S01]  /*1120*/  VIMNMX R22, PT, PT, R4, UR26, PT ;  /* 0x0000001a04167c48 */ /* 0x001fe2000bfe0100 */
[----:B------:R-:W-:Y:S02]  /*1130*/  UIADD3 UR26, UPT, UPT, UR24, -0x2, URZ ;  /* 0xfffffffe181a7890 */ /* 0x000fe4000fffe0ff */
[----:B------:R-:W5:Y:S02]  /*1140*/  LDG.E R4, desc[UR6][R28.64+0x18] ;  /* 0x000018061c047981 */ /* 0x000f64000c1e1900 */
[----:B------:R-:W-:-:S02]  /*1150*/  IMAD R7, R7, UR22, R22 ;  /* 0x0000001607077c24 */ /* 0x000fc4000f8e0216 */
[----:B------:R-:W5:Y:S01]  /*1160*/  LDG.E R32, desc[UR6][R28.64+0x24] ;  /* 0x000024061c207981 */ /* 0x000f62000c1e1900 */
[----:B-1----:R-:W-:Y:S01]  /*1170*/  VIMNMX R6, PT, PT, R6, UR26, PT ;  /* 0x0000001a06067c48 */ /* 0x002fe2000bfe0100 */
[----:B------:R-:W-:Y:S02]  /*1180*/  IMAD R7, R7, UR25, R50 ;  /* 0x0000001907077c24 */ /* 0x000fe4000f8e0232 */
[----:B------:R-:W5:Y:S02]  /*1190*/  LDG.E R46, desc[UR6][R28.64+0x20] ;  /* 0x000020061c2e7981 */ /* 0x000f64000c1e1900 */
[----:B------:R-:W-:-:S04]  /*11a0*/  IMAD R16, R7, UR24, R6 ;  /* 0x0000001807107c24 */ /* 0x000fc8000f8e0206 */
[----:B------:R-:W-:-:S05]  /*11b0*/  IMAD R49, R16, UR37, R49 ;  /* 0x0000002510317c24 */ /* 0x000fca000f8e0231 */
[----:B----4-:R-:W-:-:S05]  /*11c0*/  IADD3 R27, PT, PT, R49, R26, RZ ;  /* 0x0000001a311b7210 */ /* 0x010fca0007ffe0ff */
[----:B------:R-:W-:-:S04]  /*11d0*/  IMAD.WIDE R26, R27, 0x8, R36 ;  /* 0x000000081b1a7825 */ /* 0x000fc800078e0224 */
[----:B--2---:R-:W-:Y:S02]  /*11e0*/  IMAD.IADD R15, R49, 0x1, R14 ;  /* 0x00000001310f7824 */ /* 0x004fe400078e020e */
[----:B------:R-:W2:Y:S02]  /*11f0*/  LDG.E.64 R26, desc[UR6][R26.64] ;  /* 0x000000061a1a7981 */ /* 0x000ea4000c1e1b00 */
[----:B------:R-:W-:-:S06]  /*1200*/  IMAD.WIDE R14, R15, 0x8, R36 ;  /* 0x000000080f0e7825 */ /* 0x000fcc00078e0224 */
[----:B------:R-:W4:Y:S01]  /*1210*/  LDG.E.64 R14, desc[UR6][R14.64] ;  /* 0x000000060e0e7981 */ /* 0x000f22000c1e1b00 */
[----:B------:R-:W0:Y:S08]  /*1220*/  I2F.F64 R12, R12 ;  /* 0x0000000c000c7312 */ /* 0x000e300000201c00 */
[----:B------:R-:W1:Y:S08]  /*1230*/  I2F.F64 R8, R8 ;  /* 0x0000000800087312 */ /* 0x000e700000201c00 */
[----:B------:R-:W1:Y:S01]  /*1240*/  I2F.F64 R16, R17 ;  /* 0x0000001100107312 */ /* 0x000e620000201c00 */
[----:B0-----:R-:W-:Y:S01]  /*1250*/  DADD R34, -R12, R34 ;  /* 0x000000000c227229 */ /* 0x001fe20000000122 */
[C---:B---3--:R-:W-:Y:S01]  /*1260*/  IADD3 R7, PT, PT, R49.reuse, R44, RZ ;  /* 0x0000002c31077210 */ /* 0x048fe20007ffe0ff */
[C---:B-----5:R-:W-:Y:S01]  /*1270*/  IMAD.IADD R13, R49.reuse, 0x1, R48 ;  /* 0x00000001310d7824 */ /* 0x060fe200078e0230 */
[----:B-1----:R-:W-:Y:S01]  /*1280*/  DADD R24, -R8, R24 ;  /* 0x0000000008187229 */ /* 0x002fe20000000118 */
[C---:B------:R-:W-:Y:S01]  /*1290*/  IADD3 R43, PT, PT, R49.reuse, R38, RZ ;  /* 0x00000026312b7210 */ /* 0x040fe20007ffe0ff */
[----:B------:R-:W3:Y:S01]  /*12a0*/  LDG.E R48, desc[UR6][R28.64+0x34] ;  /* 0x000034061c307981 */ /* 0x000ee2000c1e1900 */
[----:B------:R-:W-:Y:S01]  /*12b0*/  IADD3 R9, PT, PT, R49, R42, RZ ;  /* 0x0000002a31097210 */ /* 0x000fe20007ffe0ff */
[----:B------:R-:W-:Y:S01]  /*12c0*/  IMAD.WIDE R12, R13, 0x8, R36 ;  /* 0x000000080d0c7825 */ /* 0x000fe200078e0224 */
[----:B------:R-:W-:-:S03]  /*12d0*/  DADD R30, -R16, R30 ;  /* 0x00000000101e7229 */ /* 0x000fc6000000011e */
[--C-:B------:R-:W-:Y:S01]  /*12e0*/  IMAD.WIDE R8, R9, 0x8, R36.reuse ;  /* 0x0000000809087825 */ /* 0x100fe200078e0224 */
[----:B------:R-:W-:Y:S01]  /*12f0*/  IADD3 R45, PT, PT, R49, R40, RZ ;  /* 0x00000028312d7210 */ /* 0x000fe20007ffe0ff */
[----:B------:R-:W5:Y:S02]  /*1300*/  LDG.E.64 R12, desc[UR6][R12.64] ;  /* 0x000000060c0c7981 */ /* 0x000f64000c1e1b00 */
[----:B------:R-:W-:Y:S02]  /*1310*/  IMAD.WIDE R16, R7, 0x8, R36 ;  /* 0x0000000807107825 */ /* 0x000fe400078e0224 */
[----:B------:R-:W3:Y:S02]  /*1320*/  LDG.E.64 R38, desc[UR6][R8.64] ;  /* 0x0000000608267981 */ /* 0x000ee4000c1e1b00 */
[----:B------:R-:W-:Y:S02]  /*1330*/  IMAD.IADD R41, R49, 0x1, R4 ;  /* 0x0000000131297824 */ /* 0x000fe400078e0204 */
[----:B------:R-:W3:Y:S01]  /*1340*/  LDG.E.64 R16, desc[UR6][R16.64] ;  /* 0x0000000610107981 */ /* 0x000ee2000c1e1b00 */
[----:B------:R-:W-:-:S04]  /*1350*/  IMAD.WIDE R42, R43, 0x8, R36 ;  /* 0x000000082b2a7825 */ /* 0x000fc800078e0224 */
[--C-:B------:R-:W-:Y:S01]  /*1360*/  IMAD.WIDE R44, R45, 0x8, R36.reuse ;  /* 0x000000082d2c7825 */ /* 0x100fe200078e0224 */
[----:B------:R-:W0:Y:S01]  /*1370*/  I2F.F64 R6, R6 ;  /* 0x0000000600067312 */ /* 0x000e220000201c00 */
[----:B------:R-:W3:Y:S02]  /*1380*/  LDG.E.64 R42, desc[UR6][R42.64] ;  /* 0x000000062a2a7981 */ /* 0x000ee4000c1e1b00 */
[----:B------:R-:W-:Y:S02]  /*1390*/  IMAD.WIDE R40, R41, 0x8, R36 ;  /* 0x0000000829287825 */ /* 0x000fe400078e0224 */
[----:B------:R-:W3:Y:S04]  /*13a0*/  LDG.E R9, desc[UR6][R28.64+0x3c] ;  /* 0x00003c061c097981 */ /* 0x000ee8000c1e1900 */
[----:B------:R-:W3:Y:S04]  /*13b0*/  LDG.E.64 R40, desc[UR6][R40.64] ;  /* 0x0000000628287981 */ /* 0x000ee8000c1e1b00 */
[----:B------:R-:W3:Y:S04]  /*13c0*/  LDG.E.64 R44, desc[UR6][R44.64] ;  /* 0x000000062c2c7981 */ /* 0x000ee8000c1e1b00 */
[----:B------:R-:W3:Y:S01]  /*13d0*/  LDG.E R4, desc[UR6][R28.64+0x38] ;  /* 0x000038061c047981 */ /* 0x000ee2000c1e1900 */
[----:B------:R-:W-:-:S03]  /*13e0*/  IADD3 R47, PT, PT, R49, R32, RZ ;  /* 0x00000020312f7210 */ /* 0x000fc60007ffe0ff */
[----:B------:R-:W3:Y:S01]  /*13f0*/  LDG.E R8, desc[UR6][R28.64+0x2c] ;  /* 0x00002c061c087981 */ /* 0x000ee2000c1e1900 */
[----:B------:R-:W-:Y:S02]  /*1400*/  DADD R32, -R34, 1 ;  /* 0x3ff0000022207429 */ /* 0x000fe40000000100 */
[----:B0-----:R-:W-:Y:S01]  /*1410*/  DADD R18, -R6, R18 ;  /* 0x0000000006127229 */ /* 0x001fe20000000112 */
[----:B------:R-:W3:Y:S04]  /*1420*/  LDG.E R6, desc[UR6][R28.64+0x30] ;  /* 0x000030061c067981 */ /* 0x000ee8000c1e1900 */
[----:B------:R-:W3:Y:S01]  /*1430*/  LDG.E R7, desc[UR6][R28.64+0x28] ;  /* 0x000028061c077981 */ /* 0x000ee2000c1e1900 */
[----:B--2---:R-:W-:-:S08]  /*1440*/  DMUL R26, R34, R26 ;  /* 0x0000001a221a7228 */ /* 0x004fd00000000000 */
[----:B----4-:R-:W-:Y:S01]  /*1450*/  DFMA R26, R32, R14, R26 ;  /* 0x0000000e201a722b */ /* 0x010fe2000000001a */
[----:B------:R-:W-:Y:S01]  /*1460*/  IMAD.WIDE R14, R47, 0x8, R36 ;  /* 0x000000082f0e7825 */ /* 0x000fe200078e0224 */
[----:B------:R-:W-:-:S05]  /*1470*/  IADD3 R47, PT, PT, R49, R46, RZ ;  /* 0x0000002e312f7210 */ /* 0x000fca0007ffe0ff */
[----:B------:R-:W2:Y:S01]  /*1480*/  LDG.E.64 R14, desc[UR6][R14.64] ;  /* 0x000000060e0e7981 */ /* 0x000ea2000c1e1b00 */
[----:B------:R-:W-:-:S06]  /*1490*/  IMAD.WIDE R46, R47, 0x8, R36 ;  /* 0x000000082f2e7825 */ /* 0x000fcc00078e0224 */
[----:B------:R-:W4:Y:S01]  /*14a0*/  LDG.E.64 R46, desc[UR6][R46.64] ;  /* 0x000000062e2e7981 */ /* 0x000f22000c1e1b00 */
[----:B------:R-:W0:Y:S08]  /*14b0*/  I2F.F64 R22, R22 ;  /* 0x0000001600167312 */ /* 0x000e300000201c00 */
[----:B------:R-:W1:Y:S01]  /*14c0*/  I2F.F64 R50, R50 ;  /* 0x0000003200327312 */ /* 0x000e620000201c00 */
[----:B-----5:R-:W-:-:S02]  /*14d0*/  DMUL R12, R34, R12 ;  /* 0x0000000c220c7228 */ /* 0x020fc40000000000 */
[C---:B---3--:R-:W-:Y:S02]  /*14e0*/  DMUL R38, R34.reuse, R38 ;  /* 0x0000002622267228 */ /* 0x048fe40000000000 */
[----:B------:R-:W-:-:S06]  /*14f0*/  DMUL R16, R34, R16 ;  /* 0x0000001022107228 */ /* 0x000fcc0000000000 */
[----:B------:R-:W-:Y:S02]  /*1500*/  DFMA R38, R32, R42, R38 ;  /* 0x0000002a2026722b */ /* 0x000fe40000000026 */
[----:B------:R-:W-:Y:S01]  /*1510*/  DMUL R42, R30, R26 ;  /* 0x0000001a1e2a7228 */ /* 0x000fe20000000000 */
[----:B------:R-:W-:Y:S01]  /*1520*/  IMAD.IADD R9, R49, 0x1, R9 ;  /* 0x0000000131097824 */ /* 0x000fe200078e0209 */
[----:B------:R-:W-:Y:S02]  /*1530*/  DFMA R12, R32, R40, R12 ;  /* 0x00000028200c722b */ /* 0x000fe4000000000c */
[----:B------:R-:W-:Y:S02]  /*1540*/  DADD R40, -R30, 1 ;  /* 0x3ff000001e287429 */ /* 0x000fe40000000100 */
[----:B------:R-:W-:Y:S01]  /*1550*/  DFMA R16, R32, R44, R16 ;  /* 0x0000002c2010722b */ /* 0x000fe20000000010 */
[----:B------:R-:W-:Y:S01]  /*1560*/  IMAD.WIDE R26, R9, 0x8, R36 ;  /* 0x00000008091a7825 */ /* 0x000fe200078e0224 */
[----:B0-----:R-:W-:Y:S01]  /*1570*/  DADD R22, -R22, R52 ;  /* 0x0000000016167229 */ /* 0x001fe20000000134 */
[C---:B------:R-:W-:Y:S01]  /*1580*/  IADD3 R9, PT, PT, R49.reuse, R4, RZ ;  /* 0x0000000431097210 */ /* 0x040fe20007ffe0ff */
[----:B------:R-:W-:Y:S01]  /*1590*/  DMUL R12, R30, R12 ;  /* 0x0000000c1e0c7228 */ /* 0x000fe20000000000 */
[----:B------:R-:W-:-:S02]  /*15a0*/  IADD3 R53, PT, PT, R49, R48, RZ ;  /* 0x0000003031357210 */ /* 0x000fc40007ffe0ff */
[----:B------:R-:W3:Y:S01]  /*15b0*/  LDG.E.64 R26, desc[UR6][R26.64] ;  /* 0x000000061a1a7981 */ /* 0x000ee2000c1e1b00 */
[----:B------:R-:W-:Y:S01]  /*15c0*/  DFMA R16, R40, R16, R42 ;  /* 0x000000102810722b */ /* 0x000fe2000000002a */
[----:B------:R-:W-:Y:S01]  /*15d0*/  IMAD.IADD R43, R49, 0x1, R8 ;  /* 0x00000001312b7824 */ /* 0x000fe200078e0208 */
[----:B-1----:R-:W-:Y:S01]  /*15e0*/  DADD R20, -R50, R20 ;  /* 0x0000000032147229 */ /* 0x002fe20000000114 */
[--C-:B------:R-:W-:Y:S01]  /*15f0*/  IMAD.WIDE R8, R9, 0x8, R36.reuse ;  /* 0x0000000809087825 */ /* 0x100fe200078e0224 */
[----:B------:R-:W-:Y:S01]  /*1600*/  IADD3 R45, PT, PT, R49, R6, RZ ;  /* 0x00000006312d7210 */ /* 0x000fe20007ffe0ff */
[----:B------:R-:W-:Y:S01]  /*1610*/  DFMA R12, R40, R38, R12 ;  /* 0x00000026280c722b */ /* 0x000fe2000000000c */
[----:B------:R-:W5:Y:S01]  /*1620*/  LDG.E R4, desc[UR6][R28.64+0x44] ;  /* 0x000044061c047981 */ /* 0x000f62000c1e1900 */
[--C-:B------:R-:W-:Y:S01]  /*1630*/  IMAD.WIDE R52, R53, 0x8, R36.reuse ;  /* 0x0000000835347825 */ /* 0x100fe200078e0224 */
[----:B------:R-:W-:Y:S02]  /*1640*/  IADD3 R51, PT, PT, R49, R7, RZ ;  /* 0x0000000731337210 */ /* 0x000fe40007ffe0ff */
[----:B------:R-:W5:Y:S01]  /*1650*/  LDG.E.64 R8, desc[UR6][R8.64] ;  /* 0x0000000608087981 */ /* 0x000f62000c1e1b00 */
[----:B------:R-:W-:-:S03]  /*1660*/  IMAD.WIDE R42, R43, 0x8, R36 ;  /* 0x000000082b2a7825 */ /* 0x000fc600078e0224 */
[----:B------:R-:W5:Y:S01]  /*1670*/  LDG.E.64 R38, desc[UR6][R52.64] ;  /* 0x0000000634267981 */ /* 0x000f62000c1e1b00 */
[----:B------:R-:W-:-:S03]  /*1680*/  IMAD.WIDE R44, R45, 0x8, R36 ;  /* 0x000000082d2c7825 */ /* 0x000fc600078e0224 */
[----:B------:R0:W5:Y:S04]  /*1690*/  LDG.E.64 R6, desc[UR6][R42.64] ;  /* 0x000000062a067981 */ /* 0x000168000c1e1b00 */
[----:B------:R-:W5:Y:S04]  /*16a0*/  LDG.E.64 R44, desc[UR6][R44.64] ;  /* 0x000000062c2c7981 */ /* 0x000f68000c1e1b00 */
[----:B------:R-:W5:Y:S01]  /*16b0*/  LDG.E R50, desc[UR6][R28.64+0x4c] ;  /* 0x00004c061c327981 */ /* 0x000f62000c1e1900 */
[----:B0-----:R-:W-:-:S03]  /*16c0*/  IMAD.WIDE R42, R51, 0x8, R36 ;  /* 0x00000008332a7825 */ /* 0x001fc600078e0224 */
[----:B------:R-:W5:Y:S04]  /*16d0*/  LDG.E R48, desc[UR6][R28.64+0x40] ;  /* 0x000040061c307981 */ /* 0x000f68000c1e1900 */
[----:B------:R-:W5:Y:S01]  /*16e0*/  LDG.E.64 R42, desc[UR6][R42.64] ;  /* 0x000000062a2a7981 */ /* 0x000f62000c1e1b00 */
[----:B--2---:R-:W-:-:S08]  /*16f0*/  DMUL R14, R34, R14 ;  /* 0x0000000e220e7228 */ /* 0x004fd00000000000 */
[----:B----4-:R-:W-:Y:S01]  /*1700*/  DFMA R14, R32, R46, R14 ;  /* 0x0000002e200e722b */ /* 0x010fe2000000000e */
[----:B------:R-:W2:Y:S01]  /*1710*/  LDG.E R46, desc[UR6][R28.64+0x48] ;  /* 0x000048061c2e7981 */ /* 0x000ea2000c1e1900 */
[----:B---3--:R-:W-:-:S08]  /*1720*/  DMUL R26, R34, R26 ;  /* 0x0000001a221a7228 */ /* 0x008fd00000000000 */
[----:B-----5:R-:W-:Y:S02]  /*1730*/  DFMA R8, R32, R8, R26 ;  /* 0x000000082008722b */ /* 0x020fe4000000001a */
[C---:B------:R-:W-:Y:S02]  /*1740*/  DMUL R38, R34.reuse, R38 ;  /* 0x0000002622267228 */ /* 0x040fe40000000000 */
[----:B------:R-:W-:Y:S01]  /*1750*/  DMUL R6, R34, R6 ;  /* 0x0000000622067228 */ /* 0x000fe20000000000 */
[----:B------:R-:W-:-:S03]  /*1760*/  IMAD.IADD R27, R49, 0x1, R4 ;  /* 0x00000001311b7824 */ /* 0x000fc600078e0204 */
[----:B------:R-:W-:Y:S01]  /*1770*/  DMUL R8, R30, R8 ;  /* 0x000000081e087228 */ /* 0x000fe20000000000 */
[----:B------:R-:W3:Y:S01]  /*1780*/  LDG.E R4, desc[UR6][R28.64+0x54] ;  /* 0x000054061c047981 */ /* 0x000ee2000c1e1900 */
[----:B------:R-:W-:Y:S01]  /*1790*/  DFMA R38, R32, R44, R38 ;  /* 0x0000002c2026722b */ /* 0x000fe20000000026 */
[----:B------:R-:W-:-:S06]  /*17a0*/  IMAD.WIDE R26, R27, 0x8, R36 ;  /* 0x000000081b1a7825 */ /* 0x000fcc00078e0224 */
[----:B------:R-:W4:Y:S01]  /*17b0*/  LDG.E.64 R26, desc[UR6][R26.64] ;  /* 0x000000061a1a7981 */ /* 0x000f22000c1e1b00 */
[C---:B------:R-:W-:Y:S01]  /*17c0*/  IADD3 R45, PT, PT, R49.reuse, R48, RZ ;  /* 0x00000030312d7210 */ /* 0x040fe20007ffe0ff */
[----:B------:R-:W-:Y:S02]  /*17d0*/  DFMA R6, R32, R42, R6 ;  /* 0x0000002a2006722b */ /* 0x000fe40000000006 */
[----:B------:R-:W5:Y:S01]  /*17e0*/  LDG.E R48, desc[UR6][R28.64+0x50] ;  /* 0x000050061c307981 */ /* 0x000f62000c1e1900 */
[----:B------:R-:W-:Y:S01]  /*17f0*/  IADD3 R43, PT, PT, R49, R50, RZ ;  /* 0x00000032312b7210 */ /* 0x000fe20007ffe0ff */
[----:B------:R-:W-:Y:S01]  /*1800*/  DFMA R38, R40, R38, R8 ;  /* 0x000000262826722b */ /* 0x000fe20000000008 */
[--C-:B------:R-:W-:Y:S01]  /*1810*/  IMAD.WIDE R44, R45, 0x8, R36.reuse ;  /* 0x000000082d2c7825 */ /* 0x100fe200078e0224 */
[----:B------:R-:W5:Y:S03]  /*1820*/  LDG.E R8, desc[UR6][R28.64+0x5c] ;  /* 0x00005c061c087981 */ /* 0x000f66000c1e1900 */
[----:B------:R-:W-:Y:S01]  /*1830*/  IMAD.WIDE R42, R43, 0x8, R36 ;  /* 0x000000082b2a7825 */ /* 0x000fe200078e0224 */
[----:B------:R-:W5:Y:S04]  /*1840*/  LDG.E R50, desc[UR6][R28.64+0x58] ;  /* 0x000058061c327981 */ /* 0x000f68000c1e1900 */
[----:B------:R-:W5:Y:S04]  /*1850*/  LDG.E.64 R44, desc[UR6][R44.64] ;  /* 0x000000062c2c7981 */ /* 0x000f68000c1e1b00 */
[----:B------:R-:W5:Y:S01]  /*1860*/  LDG.E.64 R42, desc[UR6][R42.64] ;  /* 0x000000062a2a7981 */ /* 0x000f62000c1e1b00 */
[----:B--2---:R-:W-:-:S04]  /*1870*/  IMAD.IADD R47, R49, 0x1, R46 ;  /* 0x00000001312f7824 */ /* 0x004fc800078e022e */
[----:B------:R-:W-:-:S06]  /*1880*/  IMAD.WIDE R46, R47, 0x8, R36 ;  /* 0x000000082f2e7825 */ /* 0x000fcc00078e0224 */
[----:B------:R-:W2:Y:S01]  /*1890*/  LDG.E.64 R46, desc[UR6][R46.64] ;  /* 0x000000062e2e7981 */ /* 0x000ea2000c1e1b00 */
[----:B------:R-:W-:Y:S02]  /*18a0*/  DMUL R6, R30, R6 ;  /* 0x000000061e067228 */ /* 0x000fe40000000000 */
[C---:B------:R-:W-:Y:S02]  /*18b0*/  DMUL R38, R24.reuse, R38 ;  /* 0x0000002618267228 */ /* 0x040fe40000000000 */
[----:B------:R-:W-:-:S04]  /*18c0*/  DMUL R12, R24, R12 ;  /* 0x0000000c180c7228 */ /* 0x000fc80000000000 */
[----:B------:R-:W-:Y:S02]  /*18d0*/  DFMA R6, R40, R14, R6 ;  /* 0x0000000e2806722b */ /* 0x000fe40000000006 */
[----:B------:R-:W-:-:S08]  /*18e0*/  DADD R14, -R24, 1 ;  /* 0x3ff00000180e7429 */ /* 0x000fd00000000100 */
[C---:B------:R-:W-:Y:S02]  /*18f0*/  DFMA R6, R14.reuse, R6, R38 ;  /* 0x000000060e06722b */ /* 0x040fe40000000026 */
[----:B------:R-:W-:Y:S01]  /*1900*/  DFMA R12, R14, R16, R12 ;  /* 0x000000100e0c722b */ /* 0x000fe2000000000c */
[C---:B---3--:R-:W-:Y:S02]  /*1910*/  IADD3 R17, PT, PT, R49.reuse, R4, RZ ;  /* 0x0000000431117210 */ /* 0x048fe40007ffe0ff */
[----:B------:R-:W3:Y:S01]  /*1920*/  LDG.E R4, desc[UR6][R28.64+0x64] ;  /* 0x000064061c047981 */ /* 0x000ee2000c1e1900 */
[----:B----4-:R-:W-:Y:S01]  /*1930*/  DMUL R26, R34, R26 ;  /* 0x0000001a221a7228 */ /* 0x010fe20000000000 */
[C---:B-----5:R-:W-:Y:S01]  /*1940*/  IADD3 R9, PT, PT, R49.reuse, R48, RZ ;  /* 0x0000003031097210 */ /* 0x060fe20007ffe0ff */
[----:B------:R-:W-:Y:S01]  /*1950*/  IMAD.IADD R39, R49, 0x1, R8 ;  /* 0x0000000131277824 */ /* 0x000fe200078e0208 */
[----:B------:R-:W4:Y:S03]  /*1960*/  LDG.E R48, desc[UR6][R28.64+0x68] ;  /* 0x000068061c307981 */ /* 0x000f26000c1e1900 */
[----:B------:R-:W-:Y:S01]  /*1970*/  IMAD.WIDE R38, R39, 0x8, R36 ;  /* 0x0000000827267825 */ /* 0x000fe200078e0224 */
[----:B------:R-:W5:Y:S01]  /*1980*/  LDG.E R8, desc[UR6][R28.64+0x6c] ;  /* 0x00006c061c087981 */ /* 0x000f62000c1e1900 */
[----:B------:R-:W-:-:S02]  /*1990*/  DFMA R44, R32, R44, R26 ;  /* 0x0000002c202c722b */ /* 0x000fc4000000001a */
[----:B------:R-:W-:Y:S01]  /*19a0*/  DMUL R42, R34, R42 ;  /* 0x0000002a222a7228 */ /* 0x000fe20000000000 */
[--C-:B------:R-:W-:Y:S01]  /*19b0*/  IMAD.WIDE R26, R9, 0x8, R36.reuse ;  /* 0x00000008091a7825 */ /* 0x100fe200078e0224 */
[----:B------:R-:W-:Y:S01]  /*19c0*/  IADD3 R9, PT, PT, R49, R50, RZ ;  /* 0x0000003231097210 */ /* 0x000fe20007ffe0ff */
[----:B------:R-:W4:Y:S02]  /*19d0*/  LDG.E.64 R38, desc[UR6][R38.64] ;  /* 0x0000000626267981 */ /* 0x000f24000c1e1b00 */
[--C-:B------:R-:W-:Y:S02]  /*19e0*/  IMAD.WIDE R16, R17, 0x8, R36.reuse ;  /* 0x0000000811107825 */ /* 0x100fe400078e0224 */
[----:B------:R-:W4:Y:S04]  /*19f0*/  LDG.E.64 R26, desc[UR6][R26.64] ;  /* 0x000000061a1a7981 */ /* 0x000f28000c1e1b00 */
[----:B------:R-:W4:Y:S04]  /*1a00*/  LDG.E.64 R16, desc[UR6][R16.64] ;  /* 0x0000000610107981 */ /* 0x000f28000c1e1b00 */
[----:B------:R-:W4:Y:S01]  /*1a10*/  LDG.E R50, desc[UR6][R28.64+0x60] ;  /* 0x000060061c327981 */ /* 0x000f22000c1e1900 */
[----:B--2---:R-:W-:Y:S01]  /*1a20*/  DFMA R46, R32, R46, R42 ;  /* 0x0000002e202e722b */ /* 0x004fe2000000002a */
[----:B------:R-:W-:-:S06]  /*1a30*/  IMAD.WIDE R42, R9, 0x8, R36 ;  /* 0x00000008092a7825 */ /* 0x000fcc00078e0224 */
[----:B------:R-:W2:Y:S01]  /*1a40*/  LDG.E.64 R42, desc[UR6][R42.64] ;  /* 0x000000062a2a7981 */ /* 0x000ea2000c1e1b00 */
[----:B------:R-:W-:-:S08]  /*1a50*/  DMUL R46, R30, R46 ;  /* 0x0000002e1e2e7228 */ /* 0x000fd00000000000 */
[----:B------:R-:W-:Y:S01]  /*1a60*/  DFMA R44, R40, R44, R46 ;  /* 0x0000002c282c722b */ /* 0x000fe2000000002e */
[----:B---3--:R-:W-:Y:S02]  /*1a70*/  IADD3 R53, PT, PT, R49, R4, RZ ;  /* 0x0000000431357210 */ /* 0x008fe40007ffe0ff */
[----:B------:R-:W3:Y:S03]  /*1a80*/  LDG.E R4, desc[UR6][R28.64+0x70] ;  /* 0x000070061c047981 */ /* 0x000ee6000c1e1900 */
[----:B------:R-:W-:Y:S01]  /*1a90*/  IMAD.WIDE R52, R53, 0x8, R36 ;  /* 0x0000000835347825 */ /* 0x000fe200078e0224 */
[----:B-----5:R-:W-:-:S04]  /*1aa0*/  IADD3 R47, PT, PT, R49, R8, RZ ;  /* 0x00000008312f7210 */ /* 0x020fc80007ffe0ff */
[----:B------:R-:W5:Y:S01]  /*1ab0*/  LDG.E.64 R8, desc[UR6][R52.64] ;  /* 0x0000000634087981 */ /* 0x000f62000c1e1b00 */
[C---:B----4-:R-:W-:Y:S02]  /*1ac0*/  DMUL R38, R34.reuse, R38 ;  /* 0x0000002622267228 */ /* 0x050fe40000000000 */
[----:B------:R-:W-:-:S08]  /*1ad0*/  DMUL R16, R34, R16 ;  /* 0x0000001022107228 */ /* 0x000fd00000000000 */
[----:B------:R-:W-:Y:S01]  /*1ae0*/  DFMA R26, R32, R26, R16 ;  /* 0x0000001a201a722b */ /* 0x000fe20000000010 */
[----:B------:R-:W-:Y:S02]  /*1af0*/  IMAD.IADD R17, R49, 0x1, R50 ;  /* 0x0000000131117824 */ /* 0x000fe400078e0232 */
[----:B------:R-:W4:Y:S02]  /*1b00*/  LDG.E R50, desc[UR6][R28.64+0x7c] ;  /* 0x00007c061c327981 */ /* 0x000f24000c1e1900 */
[----:B------:R-:W-:-:S06]  /*1b10*/  IMAD.WIDE R16, R17, 0x8, R36 ;  /* 0x0000000811107825 */ /* 0x000fcc00078e0224 */
[----:B------:R-:W3:Y:S01]  /*1b20*/  LDG.E.64 R16, desc[UR6][R16.64] ;  /* 0x0000000610107981 */ /* 0x000ee2000c1e1b00 */
[----:B--2---:R-:W-:Y:S01]  /*1b30*/  DFMA R42, R32, R42, R38 ;  /* 0x0000002a202a722b */ /* 0x004fe20000000026 */
[--C-:B------:R-:W-:Y:S01]  /*1b40*/  IMAD.WIDE R38, R47, 0x8, R36.reuse ;  /* 0x000000082f267825 */ /* 0x100fe200078e0224 */
[----:B------:R-:W-:Y:S02]  /*1b50*/  IADD3 R47, PT, PT, R49, R48, RZ ;  /* 0x00000030312f7210 */ /* 0x000fe40007ffe0ff */
[----:B------:R-:W2:Y:S04]  /*1b60*/  LDG.E R48, desc[UR6][R28.64+0x74] ;  /* 0x000074061c307981 */ /* 0x000ea8000c1e1900 */
[----:B------:R-:W2:Y:S01]  /*1b70*/  LDG.E.64 R38, desc[UR6][R38.64] ;  /* 0x0000000626267981 */ /* 0x000ea2000c1e1b00 */
[----:B------:R-:W-:Y:S01]  /*1b80*/  IMAD.WIDE R46, R47, 0x8, R36 ;  /* 0x000000082f2e7825 */ /* 0x000fe200078e0224 */
[----:B------:R-:W-:-:S05]  /*1b90*/  DMUL R42, R30, R42 ;  /* 0x0000002a1e2a7228 */ /* 0x000fca0000000000 */
[----:B------:R-:W2:Y:S03]  /*1ba0*/  LDG.E.64 R46, desc[UR6][R46.64] ;  /* 0x000000062e2e7981 */ /* 0x000ea6000c1e1b00 */
[----:B------:R-:W-:Y:S02]  /*1bb0*/  DFMA R26, R40, R26, R42 ;  /* 0x0000001a281a722b */ /* 0x000fe4000000002a */
[----:B------:R-:W2:Y:S01]  /*1bc0*/  LDG.E R42, desc[UR6][R28.64+0x78] ;  /* 0x000078061c2a7981 */ /* 0x000ea2000c1e1900 */
[----:B-----5:R-:W-:Y:S01]  /*1bd0*/  DMUL R8, R34, R8 ;  /* 0x0000000822087228 */ /* 0x020fe20000000000 */
[----:B----4-:R-:W-:-:S07]  /*1be0*/  IADD3 R43, PT, PT, R49, R50, RZ ;  /* 0x00000032312b7210 */ /* 0x010fce0007ffe0ff */
[----:B---3--:R-:W-:Y:S01]  /*1bf0*/  DFMA R8, R32, R16, R8 ;  /* 0x000000102008722b */ /* 0x008fe20000000008 */
[----:B------:R-:W-:-:S05]  /*1c00*/  IADD3 R17, PT, PT, R49, R4, RZ ;  /* 0x0000000431117210 */ /* 0x000fca0007ffe0ff */
[----:B------:R-:W-:-:S05]  /*1c10*/  IMAD.WIDE R16, R17, 0x8, R36 ;  /* 0x0000000811107825 */ /* 0x000fca00078e0224 */
[----:B------:R-:W3:Y:S01]  /*1c20*/  LDG.E.64 R50, desc[UR6][R16.64] ;  /* 0x0000000610327981 */ /* 0x000ee2000c1e1b00 */
[----:B--2---:R-:W-:-:S03]  /*1c30*/  IMAD.IADD R53, R49, 0x1, R48 ;  /* 0x0000000131357824 */ /* 0x004fc600078e0230 */
[----:B------:R-:W2:Y:S01]  /*1c40*/  LDG.E R48, desc[UR6][R28.64+0x84] ;  /* 0x000084061c307981 */ /* 0x000ea2000c1e1900 */
[----:B------:R-:W-:Y:S01]  /*1c50*/  DMUL R38, R34, R38 ;  /* 0x0000002622267228 */ /* 0x000fe20000000000 */
[----:B------:R-:W-:-:S07]  /*1c60*/  IMAD.WIDE R52, R53, 0x8, R36 ;  /* 0x0000000835347825 */ /* 0x000fce00078e0224 */
[----:B------:R-:W-:Y:S02]  /*1c70*/  DFMA R46, R32, R46, R38 ;  /* 0x0000002e202e722b */ /* 0x000fe40000000026 */
[----:B------:R0:W4:Y:S01]  /*1c80*/  LDG.E.64 R38, desc[UR6][R52.64] ;  /* 0x0000000634267981 */ /* 0x000122000c1e1b00 */
[----:B------:R-:W-:Y:S02]  /*1c90*/  IMAD.IADD R4, R49, 0x1, R42 ;  /* 0x0000000131047824 */ /* 0x000fe400078e022a */
[----:B0-----:R-:W-:-:S05]  /*1ca0*/  IMAD.WIDE R52, R43, 0x8, R36 ;  /* 0x000000082b347825 */ /* 0x001fca00078e0224 */
[----:B------:R0:W5:Y:S02]  /*1cb0*/  LDG.E.64 R42, desc[UR6][R52.64] ;  /* 0x00000006342a7981 */ /* 0x000164000c1e1b00 */
[----:B0-----:R-:W-:Y:S02]  /*1cc0*/  IMAD.WIDE R52, R4, 0x8, R36 ;  /* 0x0000000804347825 */ /* 0x001fe400078e0224 */
[----:B------:R-:W2:Y:S04]  /*1cd0*/  LDG.E R4, desc[UR6][R28.64+0x80] ;  /* 0x000080061c047981 */ /* 0x000ea8000c1e1900 */
[----:B------:R-:W2:Y:S01]  /*1ce0*/  LDG.E.64 R16, desc[UR6][R52.64] ;  /* 0x0000000634107981 */ /* 0x000ea2000c1e1b00 */
[----:B----4-:R-:W-:-:S08]  /*1cf0*/  DMUL R38, R34, R38 ;  /* 0x0000002622267228 */ /* 0x010fd00000000000 */
[----:B---3--:R-:W-:Y:S01]  /*1d00*/  DFMA R38, R32, R50, R38 ;  /* 0x000000322026722b */ /* 0x008fe20000000026 */
[----:B------:R-:W3:Y:S01]  /*1d10*/  LDG.E R50, desc[UR6][R28.64+0x8c] ;  /* 0x00008c061c327981 */ /* 0x000ee2000c1e1900 */
[----:B-----5:R-:W-:-:S08]  /*1d20*/  DMUL R42, R34, R42 ;  /* 0x0000002a222a7228 */ /* 0x020fd00000000000 */
[----:B--2---:R-:W-:Y:S02]  /*1d30*/  DFMA R16, R32, R16, R42 ;  /* 0x000000102010722b */ /* 0x004fe4000000002a */
[----:B------:R-:W2:Y:S01]  /*1d40*/  LDG.E R42, desc[UR6][R28.64+0x88] ;  /* 0x000088061c2a7981 */ /* 0x000ea2000c1e1900 */
[----:B------:R-:W-:-:S05]  /*1d50*/  DMUL R46, R30, R46 ;  /* 0x0000002e1e2e7228 */ /* 0x000fca0000000000 */
[----:B------:R-:W-:Y:S02]  /*1d60*/  DMUL R16, R30, R16 ;  /* 0x000000101e107228 */ /* 0x000fe40000000000 */
[----:B------:R-:W-:-:S06]  /*1d70*/  DMUL R26, R24, R26 ;  /* 0x0000001a181a7228 */ /* 0x000fcc0000000000 */
[C---:B------:R-:W-:Y:S01]  /*1d80*/  DFMA R16, R40.reuse, R38, R16 ;  /* 0x000000262810722b */ /* 0x040fe20000000010 */
[----:B------:R-:W-:Y:S01]  /*1d90*/  IADD3 R39, PT, PT, R49, R48, RZ ;  /* 0x0000003031277210 */ /* 0x000fe20007ffe0ff */
[----:B------:R-:W-:Y:S01]  /*1da0*/  DFMA R46, R40, R8, R46 ;  /* 0x00000008282e722b */ /* 0x000fe2000000002e */
[----:B------:R-:W4:Y:S03]  /*1db0*/  LDG.E R48, desc[UR6][R28.64+0x94] ;  /* 0x000094061c307981 */ /* 0x000f26000c1e1900 */
[----:B------:R-:W-:Y:S01]  /*1dc0*/  IMAD.WIDE R8, R39, 0x8, R36 ;  /* 0x0000000827087825 */ /* 0x000fe200078e0224 */
[----:B------:R-:W-:Y:S01]  /*1dd0*/  IADD3 R39, PT, PT, R49, R4, RZ ;  /* 0x0000000431277210 */ /* 0x000fe20007ffe0ff */
[----:B------:R-:W-:Y:S01]  /*1de0*/  DFMA R44, R14, R44, R26 ;  /* 0x0000002c0e2c722b */ /* 0x000fe2000000001a */
[----:B------:R-:W5:Y:S01]  /*1df0*/  LDG.E R4, desc[UR6][R28.64+0x90] ;  /* 0x000090061c047981 */ /* 0x000f62000c1e1900 */
[----:B------:R-:W-:-:S03]  /*1e00*/  DMUL R16, R24, R16 ;  /* 0x0000001018107228 */ /* 0x000fc60000000000 */
[----:B------:R-:W5:Y:S01]  /*1e10*/  LDG.E.64 R8, desc[UR6][R8.64] ;  /* 0x0000000608087981 */ /* 0x000f62000c1e1b00 */
[----:B------:R-:W-:-:S04]  /*1e20*/  IMAD.WIDE R38, R39, 0x8, R36 ;  /* 0x0000000827267825 */ /* 0x000fc800078e0224 */
[----:B------:R-:W-:Y:S02]  /*1e30*/  DFMA R16, R14, R46, R16 ;  /* 0x0000002e0e10722b */ /* 0x000fe40000000010 */
[----:B------:R-:W5:Y:S01]  /*1e40*/  LDG.E.64 R38, desc[UR6][R38.64] ;  /* 0x0000000626267981 */ /* 0x000f62000c1e1b00 */
[----:B------:R-:W-:Y:S01]  /*1e50*/  DMUL R6, R22, R6 ;  /* 0x0000000616067228 */ /* 0x000fe20000000000 */
[----:B---3--:R-:W-:Y:S02]  /*1e60*/  IMAD.IADD R27, R49, 0x1, R50 ;  /* 0x00000001311b7824 */ /* 0x008fe400078e0232 */
[----:B------:R-:W3:Y:S02]  /*1e70*/  LDG.E R50, desc[UR6][R28.64+0x9c] ;  /* 0x00009c061c327981 */ /* 0x000ee4000c1e1900 */
[----:B------:R-:W-:-:S06]  /*1e80*/  IMAD.WIDE R26, R27, 0x8, R36 ;  /* 0x000000081b1a7825 */ /* 0x000fcc00078e0224 */
[----:B------:R-:W3:Y:S01]  /*1e90*/  LDG.E.64 R26, desc[UR6][R26.64] ;  /* 0x000000061a1a7981 */ /* 0x000ee2000c1e1b00 */
[----:B--2---:R-:W-:Y:S01]  /*1ea0*/  IADD3 R47, PT, PT, R49, R42, RZ ;  /* 0x0000002a312f7210 */ /* 0x004fe20007ffe0ff */
[----:B------:R-:W-:-:S04]  /*1eb0*/  DADD R42, -R22, 1 ;  /* 0x3ff00000162a7429 */ /* 0x000fc80000000100 */
[----:B------:R-:W-:-:S04]  /*1ec0*/  IMAD.WIDE R46, R47, 0x8, R36 ;  /* 0x000000082f2e7825 */ /* 0x000fc800078e0224 */
[----:B------:R-:W-:Y:S02]  /*1ed0*/  DFMA R6, R42, R12, R6 ;  /* 0x0000000c2a06722b */ /* 0x000fe40000000006 */
[----:B------:R-:W2:Y:S04]  /*1ee0*/  LDG.E.64 R46, desc[UR6][R46.64] ;  /* 0x000000062e2e7981 */ /* 0x000ea8000c1e1b00 */
[----:B------:R-:W2:Y:S01]  /*1ef0*/  LDG.E R12, desc[UR6][R28.64+0x98] ;  /* 0x000098061c0c7981 */ /* 0x000ea2000c1e1900 */
[C---:B----4-:R-:W-:Y:S01]  /*1f00*/  IADD3 R13, PT, PT, R49.reuse, R48, RZ ;  /* 0x00000030310d7210 */ /* 0x050fe20007ffe0ff */
[----:B-----5:R-:W-:Y:S01]  /*1f10*/  DMUL R8, R34, R8 ;  /* 0x0000000822087228 */ /* 0x020fe20000000000 */
[----:B------:R-:W-:Y:S01]  /*1f20*/  IMAD.IADD R53, R49, 0x1, R4 ;  /* 0x0000000131357824 */ /* 0x000fe200078e0204 */
[----:B------:R-:W-:Y:S01]  /*1f30*/  DMUL R16, R22, R16 ;  /* 0x0000001016107228 */ /* 0x000fe20000000000 */
[----:B------:R-:W4:Y:S04]  /*1f40*/  LDG.E R4, desc[UR6][R28.64+0xa4] ;  /* 0x0000a4061c047981 */ /* 0x000f28000c1e1900 */
[----:B------:R-:W5:Y:S01]  /*1f50*/  LDG.E R48, desc[UR6][R28.64+0xa8] ;  /* 0x0000a8061c307981 */ /* 0x000f62000c1e1900 */
[----:B------:R-:W-:Y:S01]  /*1f60*/  DFMA R38, R32, R38, R8 ;  /* 0x000000262026722b */ /* 0x000fe20000000008 */
[----:B------:R-:W-:Y:S01]  /*1f70*/  IMAD.WIDE R52, R53, 0x8, R36 ;  /* 0x0000000835347825 */ /* 0x000fe200078e0224 */
[----:B------:R-:W-:-:S02]  /*1f80*/  DFMA R16, R42, R44, R16 ;  /* 0x0000002c2a10722b */ /* 0x000fc40000000010 */
[----:B---3--:R-:W-:Y:S01]  /*1f90*/  DMUL R8, R34, R26 ;  /* 0x0000001a22087228 */ /* 0x008fe20000000000 */
[----:B------:R-:W-:Y:S01]  /*1fa0*/  IMAD.WIDE R26, R13, 0x8, R36 ;  /* 0x000000080d1a7825 */ /* 0x000fe200078e0224 */
[----:B------:R-:W-:-:S05]  /*1fb0*/  IADD3 R45, PT, PT, R49, R50, RZ ;  /* 0x00000032312d7210 */ /* 0x000fca0007ffe0ff */
[----:B------:R-:W3:Y:S01]  /*1fc0*/  LDG.E.64 R26, desc[UR6][R26.64] ;  /* 0x000000061a1a7981 */ /* 0x000ee2000c1e1b00 */
[----:B--2---:R-:W-:-:S03]  /*1fd0*/  DFMA R50, R32, R46, R8 ;  /* 0x0000002e2032722b */ /* 0x004fc60000000008 */
[----:B------:R-:W2:Y:S01]  /*1fe0*/  LDG.E R8, desc[UR6][R28.64+0xa0] ;  /* 0x0000a0061c087981 */ /* 0x000ea2000c1e1900 */
[----:B------:R-:W-:-:S03]  /*1ff0*/  IADD3 R47, PT, PT, R49, R12, RZ ;  /* 0x0000000c312f7210 */ /* 0x000fc60007ffe0ff */
[----:B------:R4:W5:Y:S01]  /*2000*/  LDG.E.64 R12, desc[UR6][R52.64] ;  /* 0x00000006340c7981 */ /* 0x000962000c1e1b00 */
[----:B------:R-:W-:Y:S01]  /*2010*/  IMAD.WIDE R44, R45, 0x8, R36 ;  /* 0x000000082d2c7825 */ /* 0x000fe200078e0224 */
[----:B------:R-:W-:-:S03]  /*2020*/  DMUL R50, R30, R50 ;  /* 0x000000321e327228 */ /* 0x000fc60000000000 */
[----:B------:R-:W-:Y:S02]  /*2030*/  IMAD.WIDE R46, R47, 0x8, R36 ;  /* 0x000000082f2e7825 */ /* 0x000fe400078e0224 */
[----:B------:R-:W2:Y:S03]  /*2040*/  LDG.E.64 R44, desc[UR6][R44.64] ;  /* 0x000000062c2c7981 */ /* 0x000ea6000c1e1b00 */
[----:B------:R-:W-:Y:S01]  /*2050*/  DFMA R38, R40, R38, R50 ;  /* 0x000000262826722b */ /* 0x000fe20000000032 */
[----:B------:R-:W2:Y:S04]  /*2060*/  LDG.E.64 R46, desc[UR6][R46.64] ;  /* 0x000000062e2e7981 */ /* 0x000ea8000c1e1b00 */
[----:B------:R-:W2:Y:S01]  /*2070*/  LDG.E R50, desc[UR6][R28.64+0xac] ;  /* 0x0000ac061c327981 */ /* 0x000ea2000c1e1900 */
[----:B----4-:R-:W-:-:S03]  /*2080*/  IMAD.IADD R53, R49, 0x1, R4 ;  /* 0x0000000131357824 */ /* 0x010fc600078e0204 */
[----:B------:R-:W4:Y:S01]  /*2090*/  LDG.E R4, desc[UR6][R28.64+0xb4] ;  /* 0x0000b4061c047981 */ /* 0x000f22000c1e1900 */
[----:B------:R-:W-:Y:S01]  /*20a0*/  IMAD.WIDE R52, R53, 0x8, R36 ;  /* 0x0000000835347825 */ /* 0x000fe200078e0224 */
[----:B---3--:R-:W-:-:S08]  /*20b0*/  DMUL R26, R34, R26 ;  /* 0x0000001a221a7228 */ /* 0x008fd00000000000 */
[----:B-----5:R-:W-:Y:S01]  /*20c0*/  DFMA R12, R32, R12, R26 ;  /* 0x0000000c200c722b */ /* 0x020fe2000000001a */
[----:B--2---:R-:W-:Y:S02]  /*20d0*/  IADD3 R27, PT, PT, R49, R8, RZ ;  /* 0x00000008311b7210 */ /* 0x004fe40007ffe0ff */
[----:B------:R4:W2:Y:S03]  /*20e0*/  LDG.E.64 R8, desc[UR6][R52.64] ;  /* 0x0000000634087981 */ /* 0x0008a6000c1e1b00 */
[----:B------:R-:W-:-:S06]  /*20f0*/  IMAD.WIDE R26, R27, 0x8, R36 ;  /* 0x000000081b1a7825 */ /* 0x000fcc00078e0224 */
[----:B------:R-:W3:Y:S01]  /*2100*/  LDG.E.64 R26, desc[UR6][R26.64] ;  /* 0x000000061a1a7981 */ /* 0x000ee2000c1e1b00 */
[----:B------:R-:W-:Y:S01]  /*2110*/  DMUL R44, R34, R44 ;  /* 0x0000002c222c7228 */ /* 0x000fe20000000000 */
[----:B------:R-:W-:-:S07]  /*2120*/  IADD3 R51, PT, PT, R49, R50, RZ ;  /* 0x0000003231337210 */ /* 0x000fce0007ffe0ff */
[----:B------:R-:W-:Y:S01]  /*2130*/  DFMA R46, R32, R46, R44 ;  /* 0x0000002e202e722b */ /* 0x000fe2000000002c */
[----:B------:R-:W-:-:S04]  /*2140*/  IMAD.WIDE R50, R51, 0x8, R36 ;  /* 0x0000000833327825 */ /* 0x000fc800078e0224 */
[----:B------:R-:W-:Y:S02]  /*2150*/  IMAD.IADD R45, R49, 0x1, R48 ;  /* 0x00000001312d7824 */ /* 0x000fe400078e0230 */
[----:B------:R-:W5:Y:S01]  /*2160*/  LDG.E.64 R50, desc[UR6][R50.64] ;  /* 0x0000000632327981 */ /* 0x000f62000c1e1b00 */
[----:B------:R-:W-:Y:S01]  /*2170*/  DMUL R46, R30, R46 ;  /* 0x0000002e1e2e7228 */ /* 0x000fe20000000000 */
[----:B------:R-:W-:Y:S02]  /*2180*/  IMAD.WIDE R44, R45, 0x8, R36 ;  /* 0x000000082d2c7825 */ /* 0x000fe400078e0224 */
[----:B------:R-:W5:Y:S04]  /*2190*/  LDG.E R48, desc[UR6][R28.64+0xbc] ;  /* 0x0000bc061c307981 */ /* 0x000f68000c1e1900 */
[----:B------:R-:W5:Y:S01]  /*21a0*/  LDG.E.64 R44, desc[UR6][R44.64] ;  /* 0x000000062c2c7981 */ /* 0x000f62000c1e1b00 */
[----:B------:R-:W-:-:S03]  /*21b0*/  DFMA R12, R40, R12, R46 ;  /* 0x0000000c280c722b */ /* 0x000fc6000000002e */
[----:B------:R-:W5:Y:S01]  /*21c0*/  LDG.E R46, desc[UR6][R28.64+0xb0] ;  /* 0x0000b0061c2e7981 */ /* 0x000f62000c1e1900 */
[----:B----4-:R-:W-:-:S03]  /*21d0*/  IADD3 R53, PT, PT, R49, R4, RZ ;  /* 0x0000000431357210 */ /* 0x010fc60007ffe0ff */
[----:B------:R-:W4:Y:S02]  /*21e0*/  LDG.E R4, desc[UR6][R28.64+0xc0] ;  /* 0x0000c0061c047981 */ /* 0x000f24000c1e1900 */
[----:B------:R-:W-:Y:S01]  /*21f0*/  IMAD.WIDE R52, R53, 0x8, R36 ;  /* 0x0000000835347825 */ /* 0x000fe200078e0224 */
[----:B--2---:R-:W-:-:S08]  /*2200*/  DMUL R8, R34, R8 ;  /* 0x0000000822087228 */ /* 0x004fd00000000000 */
[----:B---3--:R-:W-:Y:S01]  /*2210*/  DFMA R8, R32, R26, R8 ;  /* 0x0000001a2008722b */ /* 0x008fe20000000008 */
[----:B------:R-:W2:Y:S01]  /*2220*/  LDG.E R26, desc[UR6][R28.64+0xb8] ;  /* 0x0000b8061c1a7981 */ /* 0x000ea2000c1e1900 */
[----:B-----5:R-:W-:-:S08]  /*2230*/  DMUL R50, R34, R50 ;  /* 0x0000003222327228 */ /* 0x020fd00000000000 */
[----:B------:R-:W-:Y:S01]  /*2240*/  DFMA R44, R32, R44, R50 ;  /* 0x0000002c202c722b */ /* 0x000fe20000000032 */
[----:B------:R-:W-:Y:S02]  /*2250*/  IADD3 R51, PT, PT, R49, R46, RZ ;  /* 0x0000002e31337210 */ /* 0x000fe40007ffe0ff */
[----:B------:R0:W3:Y:S03]  /*2260*/  LDG.E.64 R46, desc[UR6][R52.64] ;  /* 0x00000006342e7981 */ /* 0x0000e6000c1e1b00 */
[----:B------:R-:W-:-:S06]  /*2270*/  IMAD.WIDE R50, R51, 0x8, R36 ;  /* 0x0000000833327825 */ /* 0x000fcc00078e0224 */
[----:B------:R-:W5:Y:S01]  /*2280*/  LDG.E.64 R50, desc[UR6][R50.64] ;  /* 0x0000000632327981 */ /* 0x000f62000c1e1b00 */
[----:B------:R-:W-:Y:S01]  /*2290*/  DMUL R44, R30, R44 ;  /* 0x0000002c1e2c7228 */ /* 0x000fe20000000000 */
[----:B------:R-:W-:Y:S02]  /*22a0*/  IMAD.IADD R27, R49, 0x1, R48 ;  /* 0x00000001311b7824 */ /* 0x000fe400078e0230 */
[----:B------:R-:W4:Y:S02]  /*22b0*/  LDG.E R48, desc[UR6][R28.64+0xcc] ;  /* 0x0000cc061c307981 */ /* 0x000f24000c1e1900 */
[----:B0-----:R-:W-:-:S03]  /*22c0*/  IMAD.WIDE R52, R27, 0x8, R36 ;  /* 0x000000081b347825 */ /* 0x001fc600078e0224 */
[----:B------:R-:W-:Y:S02]  /*22d0*/  DFMA R8, R40, R8, R44 ;  /* 0x000000082808722b */ /* 0x000fe4000000002c */
[----:B------:R0:W4:Y:S01]  /*22e0*/  LDG.E.64 R44, desc[UR6][R52.64] ;  /* 0x00000006342c7981 */ /* 0x000122000c1e1b00 */
[----:B--2---:R-:W-:-:S05]  /*22f0*/  IADD3 R27, PT, PT, R49, R26, RZ ;  /* 0x0000001a311b7210 */ /* 0x004fca0007ffe0ff */
[----:B0-----:R-:W-:-:S05]  /*2300*/  IMAD.WIDE R52, R27, 0x8, R36 ;  /* 0x000000081b347825 */ /* 0x001fca00078e0224 */
[----:B------:R-:W2:Y:S01]  /*2310*/  LDG.E.64 R26, desc[UR6][R52.64] ;  /* 0x00000006341a7981 */ /* 0x000ea2000c1e1b00 */
[----:B---3--:R-:W-:-:S08]  /*2320*/  DMUL R46, R34, R46 ;  /* 0x0000002e222e7228 */ /* 0x008fd00000000000 */
[----:B-----5:R-:W-:Y:S02]  /*2330*/  DFMA R50, R32, R50, R46 ;  /* 0x000000322032722b */ /* 0x020fe4000000002e */
[----:B------:R-:W3:Y:S01]  /*2340*/  LDG.E R46, desc[UR6][R28.64+0xc4] ;  /* 0x0000c4061c2e7981 */ /* 0x000ee2000c1e1900 */
[----:B----4-:R-:W-:-:S08]  /*2350*/  DMUL R44, R34, R44 ;  /* 0x0000002c222c7228 */ /* 0x010fd00000000000 */
[----:B--2---:R-:W-:Y:S02]  /*2360*/  DFMA R26, R32, R26, R44 ;  /* 0x0000001a201a722b */ /* 0x004fe4000000002c */
[----:B------:R-:W2:Y:S06]  /*2370*/  LDG.E R44, desc[UR6][R28.64+0xc8] ;  /* 0x0000c8061c2c7981 */ /* 0x000eac000c1e1900 */
[----:B------:R-:W-:-:S08]  /*2380*/  DMUL R26, R30, R26 ;  /* 0x0000001a1e1a7228 */ /* 0x000fd00000000000 */
[----:B------:R-:W-:Y:S01]  /*2390*/  DFMA R26, R40, R50, R26 ;  /* 0x00000032281a722b */ /* 0x000fe2000000001a */
[C---:B------:R-:W-:Y:S02]  /*23a0*/  IADD3 R51, PT, PT, R49.reuse, R4, RZ ;  /* 0x0000000431337210 */ /* 0x040fe40007ffe0ff */
[----:B------:R-:W4:Y:S01]  /*23b0*/  LDG.E R4, desc[UR6][R28.64+0xd4] ;  /* 0x0000d4061c047981 */ /* 0x000f22000c1e1900 */
[----:B---3--:R-:W-:-:S05]  /*23c0*/  IADD3 R47, PT, PT, R49, R46, RZ ;  /* 0x0000002e312f7210 */ /* 0x008fca0007ffe0ff */
[----:B------:R-:W-:Y:S01]  /*23d0*/  IMAD.WIDE R46, R47, 0x8, R36 ;  /* 0x000000082f2e7825 */ /* 0x000fe200078e0224 */
[----:B------:R-:W-:-:S03]  /*23e0*/  DMUL R26, R24, R26 ;  /* 0x0000001a181a7228 */ /* 0x000fc60000000000 */
[----:B------:R-:W-:Y:S02]  /*23f0*/  IMAD.WIDE R50, R51, 0x8, R36 ;  /* 0x0000000833327825 */ /* 0x000fe400078e0224 */
[----:B------:R-:W3:Y:S03]  /*2400*/  LDG.E.64 R46, desc[UR6][R46.64] ;  /* 0x000000062e2e7981 */ /* 0x000ee6000c1e1b00 */
[----:B------:R-:W-:Y:S01]  /*2410*/  DFMA R8, R14, R8, R26 ;  /* 0x000000080e08722b */ /* 0x000fe2000000001a */
[----:B------:R-:W5:Y:S04]  /*2420*/  LDG.E.64 R50, desc[UR6][R50.64] ;  /* 0x0000000632327981 */ /* 0x000f68000c1e1b00 */
[----:B------:R-:W5:Y:S01]  /*2430*/  LDG.E R26, desc[UR6][R28.64+0xd0] ;  /* 0x0000d0061c1a7981 */ /* 0x000f62000c1e1900 */
[----:B------:R-:W-:-:S02]  /*2440*/  DMUL R12, R24, R12 ;  /* 0x0000000c180c7228 */ /* 0x000fc40000000000 */
[----:B------:R-:W-:Y:S01]  /*2450*/  DMUL R8, R22, R8 ;  /* 0x0000000816087228 */ /* 0x000fe20000000000 */
[----:B------:R-:W-:Y:S02]  /*2460*/  IMAD.IADD R27, R49, 0x1, R48 ;  /* 0x00000001311b7824 */ /* 0x000fe400078e0230 */
[----:B------:R-:W5:Y:S03]  /*2470*/  LDG.E R48, desc[UR6][R28.64+0xdc] ;  /* 0x0000dc061c307981 */ /* 0x000f66000c1e1900 */
[----:B------:R-:W-:-:S08]  /*2480*/  DFMA R12, R14, R38, R12 ;  /* 0x000000260e0c722b */ /* 0x000fd0000000000c */
[----:B------:R-:W-:Y:S01]  /*2490*/  DFMA R8, R42, R12, R8 ;  /* 0x0000000c2a08722b */ /* 0x000fe20000000008 */
[----:B------:R-:W-:-:S06]  /*24a0*/  IMAD.WIDE R12, R27, 0x8, R36 ;  /* 0x000000081b0c7825 */ /* 0x000fcc00078e0224 */
[----:B------:R-:W5:Y:S01]  /*24b0*/  LDG.E.64 R12, desc[UR6][R12.64] ;  /* 0x000000060c0c7981 */ /* 0x000f62000c1e1b00 */
[----:B--2---:R-:W-:-:S03]  /*24c0*/  IADD3 R39, PT, PT, R49, R44, RZ ;  /* 0x0000002c31277210 */ /* 0x004fc60007ffe0ff */
[----:B------:R-:W2:Y:S02]  /*24d0*/  LDG.E R44, desc[UR6][R28.64+0xd8] ;  /* 0x0000d8061c2c7981 */ /* 0x000ea4000c1e1900 */
[----:B------:R-:W-:-:S06]  /*24e0*/  IMAD.WIDE R38, R39, 0x8, R36 ;  /* 0x0000000827267825 */ /* 0x000fcc00078e0224 */
[----:B------:R-:W2:Y:S01]  /*24f0*/  LDG.E.64 R38, desc[UR6][R38.64] ;  /* 0x0000000626267981 */ /* 0x000ea2000c1e1b00 */
[----:B----4-:R-:W-:-:S03]  /*2500*/  IADD3 R53, PT, PT, R49, R4, RZ ;  /* 0x0000000431357210 */ /* 0x010fc60007ffe0ff */
[----:B------:R-:W4:Y:S02]  /*2510*/  LDG.E R4, desc[UR6][R28.64+0xe4] ;  /* 0x0000e4061c047981 */ /* 0x000f24000c1e1900 */
[----:B------:R-:W-:Y:S01]  /*2520*/  IMAD.WIDE R52, R53, 0x8, R36 ;  /* 0x0000000835347825 */ /* 0x000fe200078e0224 */
[----:B---3--:R-:W-:-:S08]  /*2530*/  DMUL R46, R34, R46 ;  /* 0x0000002e222e7228 */ /* 0x008fd00000000000 */
[----:B-----5:R-:W-:Y:S01]  /*2540*/  DFMA R46, R32, R50, R46 ;  /* 0x00000032202e722b */ /* 0x020fe2000000002e */
[----:B------:R-:W-:Y:S02]  /*2550*/  IADD3 R51, PT, PT, R49, R26, RZ ;  /* 0x0000001a31337210 */ /* 0x000fe40007ffe0ff */
[----:B------:R-:W3:Y:S03]  /*2560*/  LDG.E.64 R26, desc[UR6][R52.64] ;  /* 0x00000006341a7981 */ /* 0x000ee6000c1e1b00 */
[----:B------:R-:W-:-:S06]  /*2570*/  IMAD.WIDE R50, R51, 0x8, R36 ;  /* 0x0000000833327825 */ /* 0x000fcc00078e0224 */
[----:B------:R-:W5:Y:S01]  /*2580*/  LDG.E.64 R50, desc[UR6][R50.64] ;  /* 0x0000000632327981 */ /* 0x000f62000c1e1b00 */
[----:B------:R-:W-:Y:S01]  /*2590*/  DMUL R12, R34, R12 ;  /* 0x0000000c220c7228 */ /* 0x000fe20000000000 */
[----:B--2---:R-:W-:-:S07]  /*25a0*/  IADD3 R45, PT, PT, R49, R44, RZ ;  /* 0x0000002c312d7210 */ /* 0x004fce0007ffe0ff */
[----:B------:R-:W-:Y:S01]  /*25b0*/  DFMA R38, R32, R38, R12 ;  /* 0x000000262026722b */ /* 0x000fe2000000000c */
[----:B------:R-:W-:Y:S02]  /*25c0*/  IMAD.IADD R13, R49, 0x1, R48 ;  /* 0x00000001310d7824 */ /* 0x000fe400078e0230 */
[--C-:B------:R-:W-:Y:S01]  /*25d0*/  IMAD.WIDE R44, R45, 0x8, R36.reuse ;  /* 0x000000082d2c7825 */ /* 0x100fe200078e0224 */
[----:B------:R-:W2:Y:S03]  /*25e0*/  LDG.E R48, desc[UR6][R28.64+0xec] ;  /* 0x0000ec061c307981 */ /* 0x000ea6000c1e1900 */
[----:B------:R-:W-:Y:S01]  /*25f0*/  IMAD.WIDE R12, R13, 0x8, R36 ;  /* 0x000000080d0c7825 */ /* 0x000fe200078e0224 */
[----:B------:R-:W-:Y:S01]  /*2600*/  DMUL R38, R30, R38 ;  /* 0x000000261e267228 */ /* 0x000fe20000000000 */
[----:B------:R-:W2:Y:S04]  /*2610*/  LDG.E.64 R44, desc[UR6][R44.64] ;  /* 0x000000062c2c7981 */ /* 0x000ea8000c1e1b00 */
[----:B------:R-:W2:Y:S03]  /*2620*/  LDG.E.64 R12, desc[UR6][R12.64] ;  /* 0x000000060c0c7981 */ /* 0x000ea6000c1e1b00 */
[----:B------:R-:W-:-:S02]  /*2630*/  DFMA R46, R40, R46, R38 ;  /* 0x0000002e282e722b */ /* 0x000fc40000000026 */
[----:B------:R-:W2:Y:S01]  /*2640*/  LDG.E R38, desc[UR6][R28.64+0xe0] ;  /* 0x0000e0061c267981 */ /* 0x000ea2000c1e1900 */
[----:B---3--:R-:W-:-:S08]  /*2650*/  DMUL R26, R34, R26 ;  /* 0x0000001a221a7228 */ /* 0x008fd00000000000 */
[----:B-----5:R-:W-:Y:S02]  /*2660*/  DFMA R50, R32, R50, R26 ;  /* 0x000000322032722b */ /* 0x020fe4000000001a */
[----:B------:R-:W3:Y:S01]  /*2670*/  LDG.E R26, desc[UR6][R28.64+0xe8] ;  /* 0x0000e8061c1a7981 */ /* 0x000ee2000c1e1900 */
[----:B----4-:R-:W-:-:S03]  /*2680*/  IADD3 R53, PT, PT, R49, R4, RZ ;  /* 0x0000000431357210 */ /* 0x010fc60007ffe0ff */
[----:B------:R-:W4:Y:S02]  /*2690*/  LDG.E R4, desc[UR6][R28.64+0xf4] ;  /* 0x0000f4061c047981 */ /* 0x000f24000c1e1900 */
[----:B------:R-:W-:Y:S01]  /*26a0*/  IMAD.WIDE R52, R53, 0x8, R36 ;  /* 0x0000000835347825 */ /* 0x000fe200078e0224 */
[----:B--2---:R-:W-:-:S08]  /*26b0*/  DMUL R12, R34, R12 ;  /* 0x0000000c220c7228 */ /* 0x004fd00000000000 */
[----:B------:R-:W-:Y:S01]  /*26c0*/  DFMA R12, R32, R44, R12 ;  /* 0x0000002c200c722b */ /* 0x000fe2000000000c */
[----:B------:R-:W-:Y:S02]  /*26d0*/  IADD3 R45, PT, PT, R49, R38, RZ ;  /* 0x00000026312d7210 */ /* 0x000fe40007ffe0ff */
[----:B------:R-:W2:Y:S03]  /*26e0*/  LDG.E.64 R38, desc[UR6][R52.64] ;  /* 0x0000000634267981 */ /* 0x000ea6000c1e1b00 */
[----:B------:R-:W-:-:S06]  /*26f0*/  IMAD.WIDE R44, R45, 0x8, R36 ;  /* 0x000000082d2c7825 */ /* 0x000fcc00078e0224 */
[----:B------:R-:W5:Y:S01]  /*2700*/  LDG.E.64 R44, desc[UR6][R44.64] ;  /* 0x000000062c2c7981 */ /* 0x000f62000c1e1b00 */
[----:B------:R-:W-:-:S08]  /*2710*/  DMUL R12, R30, R12 ;  /* 0x0000000c1e0c7228 */ /* 0x000fd00000000000 */
[----:B------:R-:W-:Y:S01]  /*2720*/  DFMA R50, R40, R50, R12 ;  /* 0x000000322832722b */ /* 0x000fe2000000000c */
[----:B------:R-:W-:Y:S02]  /*2730*/  IMAD.IADD R13, R49, 0x1, R48 ;  /* 0x00000001310d7824 */ /* 0x000fe400078e0230 */
[----:B------:R-:W4:Y:S02]  /*2740*/  LDG.E R48, desc[UR6][R28.64+0xf0] ;  /* 0x0000f0061c307981 */ /* 0x000f24000c1e1900 */
[----:B------:R-:W-:Y:S01]  /*2750*/  IMAD.WIDE R12, R13, 0x8, R36 ;  /* 0x000000080d0c7825 */ /* 0x000fe200078e0224 */
[----:B---3--:R-:W-:-:S05]  /*2760*/  IADD3 R27, PT, PT, R49, R26, RZ ;  /* 0x0000001a311b7210 */ /* 0x008fca0007ffe0ff */
[----:B------:R-:W3:Y:S01]  /*2770*/  LDG.E.64 R12, desc[UR6][R12.64] ;  /* 0x000000060c0c7981 */ /* 0x000ee2000c1e1b00 */
[----:B------:R-:W-:-:S06]  /*2780*/  IMAD.WIDE R26, R27, 0x8, R36 ;  /* 0x000000081b1a7825 */ /* 0x000fcc00078e0224 */
[----:B------:R-:W4:Y:S01]  /*2790*/  LDG.E.64 R26, desc[UR6][R26.64] ;  /* 0x000000061a1a7981 */ /* 0x000f22000c1e1b00 */
[----:B------:R-:W-:-:S08]  /*27a0*/  DMUL R50, R24, R50 ;  /* 0x0000003218327228 */ /* 0x000fd00000000000 */
[----:B------:R-:W-:Y:S02]  /*27b0*/  DFMA R46, R14, R46, R50 ;  /* 0x0000002e0e2e722b */ /* 0x000fe40000000032 */
[----:B------:R-:W4:Y:S01]  /*27c0*/  LDG.E R50, desc[UR6][R28.64+0xfc] ;  /* 0x0000fc061c327981 */ /* 0x000f22000c1e1900 */
[----:B--2---:R-:W-:-:S08]  /*27d0*/  DMUL R38, R34, R38 ;  /* 0x0000002622267228 */ /* 0x004fd00000000000 */
[----:B-----5:R-:W-:Y:S01]  /*27e0*/  DFMA R38, R32, R44, R38 ;  /* 0x0000002c2026722b */ /* 0x020fe20000000026 */
[----:B------:R-:W2:Y:S01]  /*27f0*/  LDG.E R44, desc[UR6][R28.64+0xf8] ;  /* 0x0000f8061c2c7981 */ /* 0x000ea2000c1e1900 */
[----:B---3--:R-:W-:-:S08]  /*2800*/  DMUL R12, R34, R12 ;  /* 0x0000000c220c7228 */ /* 0x008fd00000000000 */
[----:B----4-:R-:W-:Y:S01]  /*2810*/  DFMA R12, R32, R26, R12 ;  /* 0x0000001a200c722b */ /* 0x010fe2000000000c */
[C---:B------:R-:W-:Y:S02]  /*2820*/  IADD3 R27, PT, PT, R49.reuse, R4, RZ ;  /* 0x00000004311b7210 */ /* 0x040fe40007ffe0ff */
[----:B------:R-:W-:Y:S01]  /*2830*/  IADD3 R53, PT, PT, R49, R48, RZ ;  /* 0x0000003031357210 */ /* 0x000fe20007ffe0ff */
[----:B------:R-:W3:Y:S02]  /*2840*/  LDG.E R4, desc[UR6][R28.64+0x104] ;  /* 0x000104061c047981 */ /* 0x000ee4000c1e1900 */
[--C-:B------:R-:W-:Y:S02]  /*2850*/  IMAD.WIDE R26, R27, 0x8, R36.reuse ;  /* 0x000000081b1a7825 */ /* 0x100fe400078e0224 */
[----:B------:R-:W-:Y:S01]  /*2860*/  DMUL R12, R30, R12 ;  /* 0x0000000c1e0c7228 */ /* 0x000fe20000000000 */
[----:B------:R-:W4:Y:S04]  /*2870*/  LDG.E R48, desc[UR6][R28.64+0x108] ;  /* 0x000108061c307981 */ /* 0x000f28000c1e1900 */
[----:B------:R-:W5:Y:S01]  /*2880*/  LDG.E.64 R26, desc[UR6][R26.64] ;  /* 0x000000061a1a7981 */ /* 0x000f62000c1e1b00 */
[----:B------:R-:W-:-:S06]  /*2890*/  IMAD.WIDE R52, R53, 0x8, R36 ;  /* 0x0000000835347825 */ /* 0x000fcc00078e0224 */
[----:B------:R-:W3:Y:S01]  /*28a0*/  LDG.E.64 R52, desc[UR6][R52.64] ;  /* 0x0000000634347981 */ /* 0x000ee2000c1e1b00 */
[----:B------:R-:W-:-:S04]  /*28b0*/  IMAD.IADD R51, R49, 0x1, R50 ;  /* 0x0000000131337824 */ /* 0x000fc800078e0232 */
[----:B------:R-:W-:Y:S01]  /*28c0*/  IMAD.WIDE R50, R51, 0x8, R36 ;  /* 0x0000000833327825 */ /* 0x000fe200078e0224 */
[----:B------:R-:W-:-:S04]  /*28d0*/  DFMA R38, R40, R38, R12 ;  /* 0x000000262826722b */ /* 0x000fc8000000000c */
[----:B------:R0:W4:Y:S01]  /*28e0*/  LDG.E.64 R12, desc[UR6][R50.64] ;  /* 0x00000006320c7981 */ /* 0x000122000c1e1b00 */
[----:B--2---:R-:W-:-:S05]  /*28f0*/  IADD3 R45, PT, PT, R49, R44, RZ ;  /* 0x0000002c312d7210 */ /* 0x004fca0007ffe0ff */
[----:B0-----:R-:W-:-:S05]  /*2900*/  IMAD.WIDE R50, R45, 0x8, R36 ;  /* 0x000000082d327825 */ /* 0x001fca00078e0224 */
[----:B------:R-:W2:Y:S01]  /*2910*/  LDG.E.64 R44, desc[UR6][R50.64] ;  /* 0x00000006322c7981 */ /* 0x000ea2000c1e1b00 */
[----:B-----5:R-:W-:-:S08]  /*2920*/  DMUL R26, R34, R26 ;  /* 0x0000001a221a7228 */ /* 0x020fd00000000000 */
[----:B---3--:R-:W-:Y:S02]  /*2930*/  DFMA R52, R32, R52, R26 ;  /* 0x000000342034722b */ /* 0x008fe4000000001a */
[----:B------:R-:W3:Y:S01]  /*2940*/  LDG.E R26, desc[UR6][R28.64+0x100] ;  /* 0x000100061c1a7981 */ /* 0x000ee2000c1e1900 */
[----:B----4-:R-:W-:-:S08]  /*2950*/  DMUL R12, R34, R12 ;  /* 0x0000000c220c7228 */ /* 0x010fd00000000000 */
[----:B--2---:R-:W-:Y:S02]  /*2960*/  DFMA R44, R32, R44, R12 ;  /* 0x0000002c202c722b */ /* 0x004fe4000000000c */
[----:B------:R-:W2:Y:S06]  /*2970*/  LDG.E R12, desc[UR6][R28.64+0x10c] ;  /* 0x00010c061c0c7981 */ /* 0x000eac000c1e1900 */
[----:B------:R-:W-:-:S08]  /*2980*/  DMUL R44, R30, R44 ;  /* 0x0000002c1e2c7228 */ /* 0x000fd00000000000 */
[----:B------:R-:W-:Y:S01]  /*2990*/  DFMA R44, R40, R52, R44 ;  /* 0x00000034282c722b */ /* 0x000fe2000000002c */
[----:B------:R-:W-:Y:S02]  /*29a0*/  IADD3 R53, PT, PT, R49, R4, RZ ;  /* 0x0000000431357210 */ /* 0x000fe40007ffe0ff */
[----:B------:R-:W4:Y:S03]  /*29b0*/  LDG.E R4, desc[UR6][R28.64+0x11c] ;  /* 0x00011c061c047981 */ /* 0x000f26000c1e1900 */
[--C-:B------:R-:W-:Y:S02]  /*29c0*/  IMAD.WIDE R52, R53, 0x8, R36.reuse ;  /* 0x0000000835347825 */ /* 0x100fe400078e0224 */
[----:B------:R-:W-:Y:S01]  /*29d0*/  DMUL R44, R24, R44 ;  /* 0x0000002c182c7228 */ /* 0x000fe20000000000 */
[----:B---3--:R-:W-:Y:S02]  /*29e0*/  IADD3 R51, PT, PT, R49, R26, RZ ;  /* 0x0000001a31337210 */ /* 0x008fe40007ffe0ff */
[----:B------:R4:W3:Y:S03]  /*29f0*/  LDG.E.64 R26, desc[UR6][R52.64] ;  /* 0x00000006341a7981 */ /* 0x0008e6000c1e1b00 */
[----:B------:R-:W-:-:S02]  /*2a00*/  IMAD.WIDE R50, R51, 0x8, R36 ;  /* 0x0000000833327825 */ /* 0x000fc400078e0224 */
[----:B------:R-:W-:Y:S02]  /*2a10*/  DFMA R38, R14, R38, R44 ;  /* 0x000000260e26722b */ /* 0x000fe4000000002c */
[----:B------:R-:W5:Y:S04]  /*2a20*/  LDG.E R44, desc[UR6][R28.64+0x118] ;  /* 0x000118061c2c7981 */ /* 0x000f68000c1e1900 */
[----:B------:R-:W5:Y:S02]  /*2a30*/  LDG.E.64 R50, desc[UR6][R50.64] ;  /* 0x0000000632327981 */ /* 0x000f64000c1e1b00 */
[----:B------:R-:W-:Y:S02]  /*2a40*/  DMUL R38, R22, R38 ;  /* 0x0000002616267228 */ /* 0x000fe40000000000 */
[----:B------:R-:W-:-:S06]  /*2a50*/  DMUL R16, R20, R16 ;  /* 0x0000001014107228 */ /* 0x000fcc0000000000 */
[----:B------:R-:W-:Y:S02]  /*2a60*/  DFMA R38, R42, R46, R38 ;  /* 0x0000002e2a26722b */ /* 0x000fe40000000026 */
[----:B------:R-:W-:-:S08]  /*2a70*/  DADD R46, -R20, 1 ;  /* 0x3ff00000142e7429 */ /* 0x000fd00000000100 */
[----:B------:R-:W-:Y:S01]  /*2a80*/  DFMA R6, R46, R6, R16 ;  /* 0x000000062e06722b */ /* 0x000fe20000000010 */
[----:B------:R-:W-:Y:S01]  /*2a90*/  IADD3 R17, PT, PT, R49, R48, RZ ;  /* 0x0000003031117210 */ /* 0x000fe20007ffe0ff */
[----:B------:R-:W-:Y:S01]  /*2aa0*/  DMUL R38, R20, R38 ;  /* 0x0000002614267228 */ /* 0x000fe20000000000 */
[----:B------:R-:W5:Y:S03]  /*2ab0*/  LDG.E R48, desc[UR6][R28.64+0x114] ;  /* 0x000114061c307981 */ /* 0x000f66000c1e1900 */
[----:B------:R-:W-:-:S06]  /*2ac0*/  IMAD.WIDE R16, R17, 0x8, R36 ;  /* 0x0000000811107825 */ /* 0x000fcc00078e0224 */
[----:B------:R-:W5:Y:S01]  /*2ad0*/  LDG.E.64 R16, desc[UR6][R16.64] ;  /* 0x0000000610107981 */ /* 0x000f62000c1e1b00 */
[----:B------:R-:W-:-:S03]  /*2ae0*/  DFMA R8, R46, R8, R38 ;  /* 0x000000082e08722b */ /* 0x000fc60000000026 */
[----:B------:R-:W5:Y:S01]  /*2af0*/  LDG.E R38, desc[UR6][R28.64+0x110] ;  /* 0x000110061c267981 */ /* 0x000f62000c1e1900 */
[----:B--2---:R-:W-:-:S04]  /*2b00*/  IMAD.IADD R13, R49, 0x1, R12 ;  /* 0x00000001310d7824 */ /* 0x004fc800078e020c */
        /* <DEDUP_REMOVED lines=10> */
[----:B------:R-:W5:Y:S04]  /*2bb0*/  LDG.E.64 R50, desc[UR6][R50.64] ;  /* 0x0000000632327981 */ /* 0x000f68000c1e1b00 */
[----:B------:R-:W4:Y:S01]  /*2bc0*/  LDG.E R52, desc[UR6][R28.64+0x130] ;  /* 0x000130061c347981 */ /* 0x000f22000c1e1900 */
[----:B------:R-:W-:-:S05]  /*2bd0*/  IADD3 R39, PT, PT, R49, R38, RZ ;  /* 0x0000002631277210 */ /* 0x000fca0007ffe0ff */
[----:B------:R-:W-:-:S06]  /*2be0*/  IMAD.WIDE R38, R39, 0x8, R36 ;  /* 0x0000000827267825 */ /* 0x000fcc00078e0224 */
[----:B------:R-:W4:Y:S01]  /*2bf0*/  LDG.E.64 R38, desc[UR6][R38.64] ;  /* 0x0000000626267981 */ /* 0x000f22000c1e1b00 */
[----:B--2---:R-:W-:-:S08]  /*2c00*/  DMUL R12, R34, R12 ;  /* 0x0000000c220c7228 */ /* 0x004fd00000000000 */
[----:B------:R-:W-:Y:S01]  /*2c10*/  DFMA R16, R32, R16, R12 ;  /* 0x000000102010722b */ /* 0x000fe2000000000c */
[----:B------:R-:W-:Y:S02]  /*2c20*/  IMAD.IADD R13, R49, 0x1, R48 ;  /* 0x00000001310d7824 */ /* 0x000fe400078e0230 */
[----:B------:R-:W2:Y:S02]  /*2c30*/  LDG.E R48, desc[UR6][R28.64+0x12c] ;  /* 0x00012c061c307981 */ /* 0x000ea4000c1e1900 */
[----:B------:R-:W-:-:S06]  /*2c40*/  IMAD.WIDE R12, R13, 0x8, R36 ;  /* 0x000000080d0c7825 */ /* 0x000fcc00078e0224 */
[----:B------:R-:W2:Y:S01]  /*2c50*/  LDG.E.64 R12, desc[UR6][R12.64] ;  /* 0x000000060c0c7981 */ /* 0x000ea2000c1e1b00 */
[----:B------:R-:W-:-:S08]  /*2c60*/  DMUL R16, R30, R16 ;  /* 0x000000101e107228 */ /* 0x000fd00000000000 */
[----:B------:R-:W-:Y:S02]  /*2c70*/  DFMA R26, R40, R26, R16 ;  /* 0x0000001a281a722b */ /* 0x000fe40000000010 */
[----:B------:R-:W2:Y:S01]  /*2c80*/  LDG.E R16, desc[UR6][R28.64+0x120] ;  /* 0x000120061c107981 */ /* 0x000ea2000c1e1900 */
[----:B---3--:R-:W-:-:S08]  /*2c90*/  DMUL R44, R34, R44 ;  /* 0x0000002c222c7228 */ /* 0x008fd00000000000 */
[----:B-----5:R-:W-:Y:S01]  /*2ca0*/  DFMA R44, R32, R50, R44 ;  /* 0x00000032202c722b */ /* 0x020fe2000000002c */
[----:B------:R-:W3:Y:S07]  /*2cb0*/  LDG.E R50, desc[UR6][R28.64+0x128] ;  /* 0x000128061c327981 */ /* 0x000eee000c1e1900 */
[----:B------:R-:W-:Y:S01]  /*2cc0*/  DMUL R44, R30, R44 ;  /* 0x0000002c1e2c7228 */ /* 0x000fe20000000000 */
[----:B----4-:R-:W-:Y:S02]  /*2cd0*/  IADD3 R17, PT, PT, R49, R4, RZ ;  /* 0x0000000431117210 */ /* 0x010fe40007ffe0ff */
[----:B------:R-:W4:Y:S01]  /*2ce0*/  LDG.E R4, desc[UR6][R28.64+0x134] ;  /* 0x000134061c047981 */ /* 0x000f22000c1e1900 */
[----:B--2---:R-:W-:-:S08]  /*2cf0*/  DMUL R12, R34, R12 ;  /* 0x0000000c220c7228 */ /* 0x004fd00000000000 */
[----:B------:R-:W-:-:S08]  /*2d00*/  DFMA R12, R32, R38, R12 ;  /* 0x00000026200c722b */ /* 0x000fd0000000000c */
[----:B------:R-:W-:Y:S01]  /*2d10*/  DFMA R44, R40, R12, R44 ;  /* 0x0000000c282c722b */ /* 0x000fe2000000002c */
[----:B------:R-:W-:Y:S01]  /*2d20*/  IADD3 R39, PT, PT, R49, R16, RZ ;  /* 0x0000001031277210 */ /* 0x000fe20007ffe0ff */
[----:B------:R-:W-:-:S06]  /*2d30*/  IMAD.WIDE R12, R17, 0x8, R36 ;  /* 0x00000008110c7825 */ /* 0x000fcc00078e0224 */
[----:B------:R-:W-:Y:S01]  /*2d40*/  DMUL R16, R24, R44 ;  /* 0x0000002c18107228 */ /* 0x000fe20000000000 */
[----:B------:R-:W2:Y:S01]  /*2d50*/  LDG.E.64 R12, desc[UR6][R12.64] ;  /* 0x000000060c0c7981 */ /* 0x000ea2000c1e1b00 */
[----:B------:R-:W-:-:S06]  /*2d60*/  IMAD.WIDE R38, R39, 0x8, R36 ;  /* 0x0000000827267825 */ /* 0x000fcc00078e0224 */
[----:B------:R-:W-:Y:S01]  /*2d70*/  DFMA R26, R14, R26, R16 ;  /* 0x0000001a0e1a722b */ /* 0x000fe20000000010 */
[----:B------:R-:W5:Y:S01]  /*2d80*/  LDG.E.64 R38, desc[UR6][R38.64] ;  /* 0x0000000626267981 */ /* 0x000f62000c1e1b00 */
[C---:B------:R-:W-:Y:S01]  /*2d90*/  IMAD.IADD R17, R49.reuse, 0x1, R48 ;  /* 0x0000000131117824 */ /* 0x040fe200078e0230 */
[C---:B---3--:R-:W-:Y:S02]  /*2da0*/  IADD3 R45, PT, PT, R49.reuse, R50, RZ ;  /* 0x00000032312d7210 */ /* 0x048fe40007ffe0ff */
[----:B------:R-:W-:Y:S01]  /*2db0*/  IADD3 R53, PT, PT, R49, R52, RZ ;  /* 0x0000003431357210 */ /* 0x000fe20007ffe0ff */
[--C-:B------:R-:W-:Y:S01]  /*2dc0*/  IMAD.WIDE R16, R17, 0x8, R36.reuse ;  /* 0x0000000811107825 */ /* 0x100fe200078e0224 */
[----:B------:R-:W3:Y:S03]  /*2dd0*/  LDG.E R48, desc[UR6][R28.64+0x144] ;  /* 0x000144061c307981 */ /* 0x000ee6000c1e1900 */
[----:B------:R-:W-:-:S02]  /*2de0*/  IMAD.WIDE R44, R45, 0x8, R36 ;  /* 0x000000082d2c7825 */ /* 0x000fc400078e0224 */
[----:B------:R-:W3:Y:S04]  /*2df0*/  LDG.E.64 R16, desc[UR6][R16.64] ;  /* 0x0000000610107981 */ /* 0x000ee8000c1e1b00 */
[----:B------:R-:W3:Y:S01]  /*2e00*/  LDG.E.64 R44, desc[UR6][R44.64] ;  /* 0x000000062c2c7981 */ /* 0x000ee2000c1e1b00 */
[----:B----4-:R-:W-:Y:S01]  /*2e10*/  IADD3 R51, PT, PT, R49, R4, RZ ;  /* 0x0000000431337210 */ /* 0x010fe20007ffe0ff */
[--C-:B------:R-:W-:Y:S02]  /*2e20*/  IMAD.WIDE R52, R53, 0x8, R36.reuse ;  /* 0x0000000835347825 */ /* 0x100fe400078e0224 */
[----:B------:R-:W4:Y:S02]  /*2e30*/  LDG.E R4, desc[UR6][R28.64+0x13c] ;  /* 0x00013c061c047981 */ /* 0x000f24000c1e1900 */
[----:B------:R-:W-:-:S02]  /*2e40*/  IMAD.WIDE R50, R51, 0x8, R36 ;  /* 0x0000000833327825 */ /* 0x000fc400078e0224 */
[----:B------:R-:W4:Y:S04]  /*2e50*/  LDG.E.64 R52, desc[UR6][R52.64] ;  /* 0x0000000634347981 */ /* 0x000f28000c1e1b00 */
[----:B------:R-:W4:Y:S01]  /*2e60*/  LDG.E.64 R50, desc[UR6][R50.64] ;  /* 0x0000000632327981 */ /* 0x000f22000c1e1b00 */
[----:B--2---:R-:W-:-:S08]  /*2e70*/  DMUL R12, R34, R12 ;  /* 0x0000000c220c7228 */ /* 0x004fd00000000000 */
[----:B-----5:R-:W-:Y:S02]  /*2e80*/  DFMA R38, R32, R38, R12 ;  /* 0x000000262026722b */ /* 0x020fe4000000000c */
[----:B---3--:R-:W-:-:S08]  /*2e90*/  DMUL R12, R34, R16 ;  /* 0x00000010220c7228 */ /* 0x008fd00000000000 */
[----:B------:R-:W-:Y:S01]  /*2ea0*/  DFMA R12, R32, R44, R12 ;  /* 0x0000002c200c722b */ /* 0x000fe2000000000c */
[----:B------:R-:W2:Y:S01]  /*2eb0*/  LDG.E R44, desc[UR6][R28.64+0x138] ;  /* 0x000138061c2c7981 */ /* 0x000ea2000c1e1900 */
[----:B----4-:R-:W-:-:S03]  /*2ec0*/  IMAD.IADD R45, R49, 0x1, R4 ;  /* 0x00000001312d7824 */ /* 0x010fc600078e0204 */
[----:B------:R-:W3:Y:S01]  /*2ed0*/  LDG.E R4, desc[UR6][R28.64+0x140] ;  /* 0x000140061c047981 */ /* 0x000ee2000c1e1900 */
[----:B------:R-:W-:-:S08]  /*2ee0*/  DMUL R16, R34, R50 ;  /* 0x0000003222107228 */ /* 0x000fd00000000000 */
[----:B------:R-:W-:Y:S01]  /*2ef0*/  DFMA R16, R32, R52, R16 ;  /* 0x000000342010722b */ /* 0x000fe20000000010 */
[----:B------:R-:W-:Y:S01]  /*2f00*/  IMAD.WIDE R52, R45, 0x8, R36 ;  /* 0x000000082d347825 */ /* 0x000fe200078e0224 */
[----:B--2---:R-:W-:-:S04]  /*2f10*/  IADD3 R51, PT, PT, R49, R44, RZ ;  /* 0x0000002c31337210 */ /* 0x004fc80007ffe0ff */
[----:B------:R-:W2:Y:S01]  /*2f20*/  LDG.E.64 R44, desc[UR6][R52.64] ;  /* 0x00000006342c7981 */ /* 0x000ea2000c1e1b00 */
[----:B------:R-:W-:-:S06]  /*2f30*/  IMAD.WIDE R50, R51, 0x8, R36 ;  /* 0x0000000833327825 */ /* 0x000fcc00078e0224 */
[----:B------:R-:W4:Y:S01]  /*2f40*/  LDG.E.64 R50, desc[UR6][R50.64] ;  /* 0x0000000632327981 */ /* 0x000f22000c1e1b00 */
[----:B--2---:R-:W-:-:S08]  /*2f50*/  DMUL R44, R34, R44 ;  /* 0x0000002c222c7228 */ /* 0x004fd00000000000 */
[----:B----4-:R-:W-:Y:S01]  /*2f60*/  DFMA R44, R32, R50, R44 ;  /* 0x00000032202c722b */ /* 0x010fe2000000002c */
[----:B------:R-:W2:Y:S07]  /*2f70*/  LDG.E R50, desc[UR6][R28.64+0x14c] ;  /* 0x00014c061c327981 */ /* 0x000eae000c1e1900 */
[----:B------:R-:W-:-:S08]  /*2f80*/  DMUL R44, R30, R44 ;  /* 0x0000002c1e2c7228 */ /* 0x000fd00000000000 */
[----:B------:R-:W-:Y:S02]  /*2f90*/  DFMA R16, R40, R16, R44 ;  /* 0x000000102810722b */ /* 0x000fe4000000002c */
[----:B------:R-:W4:Y:S01]  /*2fa0*/  LDG.E R44, desc[UR6][R28.64+0x148] ;  /* 0x000148061c2c7981 */ /* 0x000f22000c1e1900 */
[----:B------:R-:W-:-:S05]  /*2fb0*/  DMUL R12, R30, R12 ;  /* 0x0000000c1e0c7228 */ /* 0x000fca0000000000 */
[----:B------:R-:W-:-:S03]  /*2fc0*/  DMUL R16, R24, R16 ;  /* 0x0000001018107228 */ /* 0x000fc60000000000 */
[----:B------:R-:W-:-:S08]  /*2fd0*/  DFMA R12, R40, R38, R12 ;  /* 0x00000026280c722b */ /* 0x000fd0000000000c */
[----:B------:R-:W-:Y:S01]  /*2fe0*/  DFMA R12, R14, R12, R16 ;  /* 0x0000000c0e0c722b */ /* 0x000fe20000000010 */
[----:B--2---:R-:W-:-:S04]  /*2ff0*/  IMAD.IADD R17, R49, 0x1, R50 ;  /* 0x0000000131117824 */ /* 0x004fc800078e0232 */
[----:B------:R-:W-:Y:S01]  /*3000*/  IMAD.WIDE R16, R17, 0x8, R36 ;  /* 0x0000000811107825 */ /* 0x000fe200078e0224 */
[----:B----4-:R-:W-:-:S04]  /*3010*/  IADD3 R51, PT, PT, R49, R44, RZ ;  /* 0x0000002c31337210 */ /* 0x010fc80007ffe0ff */
[----:B------:R0:W2:Y:S01]  /*3020*/  LDG.E.64 R44, desc[UR6][R16.64] ;  /* 0x00000006102c7981 */ /* 0x0000a2000c1e1b00 */
[----:B------:R-:W-:-:S06]  /*3030*/  IMAD.WIDE R50, R51, 0x8, R36 ;  /* 0x0000000833327825 */ /* 0x000fcc00078e0224 */
[----:B------:R-:W4:Y:S01]  /*3040*/  LDG.E.64 R50, desc[UR6][R50.64] ;  /* 0x0000000632327981 */ /* 0x000f22000c1e1b00 */
[C---:B------:R-:W-:Y:S02]  /*3050*/  IADD3 R39, PT, PT, R49.reuse, R48, RZ ;  /* 0x0000003031277210 */ /* 0x040fe40007ffe0ff */
[----:B---3--:R-:W-:Y:S01]  /*3060*/  IADD3 R53, PT, PT, R49, R4, RZ ;  /* 0x0000000431357210 */ /* 0x008fe20007ffe0ff */
[----:B------:R-:W-:Y:S01]  /*3070*/  DMUL R12, R22, R12 ;  /* 0x0000000c160c7228 */ /* 0x000fe20000000000 */
[----:B------:R-:W3:Y:S01]  /*3080*/  LDG.E R4, desc[UR6][R28.64+0x15c] ;  /* 0x00015c061c047981 */ /* 0x000ee2000c1e1900 */
[----:B------:R-:W-:-:S03]  /*3090*/  IMAD.WIDE R38, R39, 0x8, R36 ;  /* 0x0000000827267825 */ /* 0x000fc600078e0224 */
[----:B------:R-:W5:Y:S01]  /*30a0*/  LDG.E R48, desc[UR6][R28.64+0x160] ;  /* 0x000160061c307981 */ /* 0x000f62000c1e1900 */
[----:B------:R-:W-:-:S03]  /*30b0*/  IMAD.WIDE R52, R53, 0x8, R36 ;  /* 0x0000000835347825 */ /* 0x000fc600078e0224 */
[----:B------:R-:W3:Y:S04]  /*30c0*/  LDG.E.64 R38, desc[UR6][R38.64] ;  /* 0x0000000626267981 */ /* 0x000ee8000c1e1b00 */
[----:B------:R-:W5:Y:S01]  /*30d0*/  LDG.E.64 R52, desc[UR6][R52.64] ;  /* 0x0000000634347981 */ /* 0x000f62000c1e1b00 */
[----:B0-----:R-:W-:-:S03]  /*30e0*/  DFMA R16, R42, R26, R12 ;  /* 0x0000001a2a10722b */ /* 0x001fc6000000000c */
[----:B------:R-:W5:Y:S04]  /*30f0*/  LDG.E R12, desc[UR6][R28.64+0x158] ;  /* 0x000158061c0c7981 */ /* 0x000f68000c1e1900 */
[----:B------:R-:W5:Y:S01]  /*3100*/  LDG.E R26, desc[UR6][R28.64+0x154] ;  /* 0x000154061c1a7981 */ /* 0x000f62000c1e1900 */
[----:B--2---:R-:W-:-:S08]  /*3110*/  DMUL R44, R34, R44 ;  /* 0x0000002c222c7228 */ /* 0x004fd00000000000 */
[----:B----4-:R-:W-:Y:S02]  /*3120*/  DFMA R50, R32, R50, R44 ;  /* 0x000000322032722b */ /* 0x010fe4000000002c */
[----:B------:R-:W2:Y:S01]  /*3130*/  LDG.E R44, desc[UR6][R28.64+0x150] ;  /* 0x000150061c2c7981 */ /* 0x000ea2000c1e1900 */
[----:B---3--:R-:W-:-:S05]  /*3140*/  DMUL R38, R34, R38 ;  /* 0x0000002622267228 */ /* 0x008fca0000000000 */
[----:B------:R-:W-:-:S03]  /*3150*/  DMUL R50, R30, R50 ;  /* 0x000000321e327228 */ /* 0x000fc60000000000 */
[----:B-----5:R-:W-:Y:S01]  /*3160*/  DFMA R52, R32, R52, R38 ;  /* 0x000000342034722b */ /* 0x020fe20000000026 */
[C---:B------:R-:W-:Y:S02]  /*3170*/  IADD3 R39, PT, PT, R49.reuse, R4, RZ ;  /* 0x0000000431277210 */ /* 0x040fe40007ffe0ff */
[----:B------:R-:W-:Y:S01]  /*3180*/  IADD3 R13, PT, PT, R49, R12, RZ ;  /* 0x0000000c310d7210 */ /* 0x000fe20007ffe0ff */
[----:B------:R-:W3:Y:S02]  /*3190*/  LDG.E R4, desc[UR6][R28.64+0x164] ;  /* 0x000164061c047981 */ /* 0x000ee4000c1e1900 */
[----:B------:R-:W-:Y:S02]  /*31a0*/  IMAD.WIDE R38, R39, 0x8, R36 ;  /* 0x0000000827267825 */ /* 0x000fe400078e0224 */
[----:B------:R-:W-:Y:S02]  /*31b0*/  DFMA R50, R40, R52, R50 ;  /* 0x000000342832722b */ /* 0x000fe40000000032 */
[----:B------:R-:W-:-:S02]  /*31c0*/  IMAD.IADD R53, R49, 0x1, R26 ;  /* 0x0000000131357824 */ /* 0x000fc400078e021a */
[----:B------:R-:W4:Y:S01]  /*31d0*/  LDG.E.64 R38, desc[UR6][R38.64] ;  /* 0x0000000626267981 */ /* 0x000f22000c1e1b00 */
[----:B------:R-:W-:-:S04]  /*31e0*/  IMAD.WIDE R12, R13, 0x8, R36 ;  /* 0x000000080d0c7825 */ /* 0x000fc800078e0224 */
[----:B------:R-:W-:Y:S02]  /*31f0*/  IMAD.WIDE R52, R53, 0x8, R36 ;  /* 0x0000000835347825 */ /* 0x000fe400078e0224 */
[----:B------:R-:W5:Y:S04]  /*3200*/  LDG.E.64 R12, desc[UR6][R12.64] ;  /* 0x000000060c0c7981 */ /* 0x000f68000c1e1b00 */
[----:B------:R-:W3:Y:S01]  /*3210*/  LDG.E.64 R26, desc[UR6][R52.64] ;  /* 0x00000006341a7981 */ /* 0x000ee2000c1e1b00 */
[----:B--2---:R-:W-:-:S05]  /*3220*/  IADD3 R45, PT, PT, R49, R44, RZ ;  /* 0x0000002c312d7210 */ /* 0x004fca0007ffe0ff */
[----:B------:R-:W-:-:S06]  /*3230*/  IMAD.WIDE R44, R45, 0x8, R36 ;  /* 0x000000082d2c7825 */ /* 0x000fcc00078e0224 */
[----:B------:R-:W2:Y:S01]  /*3240*/  LDG.E.64 R44, desc[UR6][R44.64] ;  /* 0x000000062c2c7981 */ /* 0x000ea2000c1e1b00 */
[----:B----4-:R-:W-:-:S08]  /*3250*/  DMUL R38, R34, R38 ;  /* 0x0000002622267228 */ /* 0x010fd00000000000 */
[----:B-----5:R-:W-:Y:S02]  /*3260*/  DFMA R12, R32, R12, R38 ;  /* 0x0000000c200c722b */ /* 0x020fe40000000026 */
[----:B---3--:R-:W-:Y:S01]  /*3270*/  DMUL R26, R34, R26 ;  /* 0x0000001a221a7228 */ /* 0x008fe20000000000 */
[----:B------:R-:W-:-:S05]  /*3280*/  IADD3 R4, PT, PT, R49, R4, RZ ;  /* 0x0000000431047210 */ /* 0x000fca0007ffe0ff */
[----:B------:R-:W-:Y:S01]  /*3290*/  DMUL R12, R30, R12 ;  /* 0x0000000c1e0c7228 */ /* 0x000fe20000000000 */
[----:B------:R-:W-:Y:S02]  /*32a0*/  IADD3 R53, PT, PT, R49, R48, RZ ;  /* 0x0000003031357210 */ /* 0x000fe40007ffe0ff */
[----:B------:R-:W3:Y:S03]  /*32b0*/  LDG.E R48, desc[UR6][R28.64+0x178] ;  /* 0x000178061c307981 */ /* 0x000ee6000c1e1900 */
[--C-:B------:R-:W-:Y:S01]  /*32c0*/  IMAD.WIDE R52, R53, 0x8, R36.reuse ;  /* 0x0000000835347825 */ /* 0x100fe200078e0224 */
[----:B--2---:R-:W-:Y:S01]  /*32d0*/  DFMA R26, R32, R44, R26 ;  /* 0x0000002c201a722b */ /* 0x004fe2000000001a */
[----:B------:R-:W2:Y:S07]  /*32e0*/  LDG.E R44, desc[UR6][R28.64+0x16c] ;  /* 0x00016c061c2c7981 */ /* 0x000eae000c1e1900 */
[----:B------:R-:W-:Y:S01]  /*32f0*/  DFMA R38, R40, R26, R12 ;  /* 0x0000001a2826722b */ /* 0x000fe2000000000c */
[----:B------:R-:W-:Y:S01]  /*3300*/  IMAD.WIDE R12, R4, 0x8, R36 ;  /* 0x00000008040c7825 */ /* 0x000fe200078e0224 */
[----:B------:R-:W4:Y:S04]  /*3310*/  LDG.E.64 R26, desc[UR6][R52.64] ;  /* 0x00000006341a7981 */ /* 0x000f28000c1e1b00 */
[----:B------:R-:W5:Y:S04]  /*3320*/  LDG.E R4, desc[UR6][R28.64+0x168] ;  /* 0x000168061c047981 */ /* 0x000f68000c1e1900 */
[----:B------:R-:W3:Y:S01]  /*3330*/  LDG.E.64 R12, desc[UR6][R12.64] ;  /* 0x000000060c0c7981 */ /* 0x000ee2000c1e1b00 */
[----:B------:R-:W-:-:S08]  /*3340*/  DMUL R38, R24, R38 ;  /* 0x0000002618267228 */ /* 0x000fd00000000000 */
[----:B------:R-:W-:Y:S01]  /*3350*/  DFMA R38, R14, R50, R38 ;  /* 0x000000320e26722b */ /* 0x000fe20000000026 */
[----:B--2---:R-:W-:Y:S02]  /*3360*/  IMAD.IADD R45, R49, 0x1, R44 ;  /* 0x00000001312d7824 */ /* 0x004fe400078e022c */
[----:B------:R-:W2:Y:S01]  /*3370*/  LDG.E R44, desc[UR6][R28.64+0x174] ;  /* 0x000174061c2c7981 */ /* 0x000ea2000c1e1900 */
[----:B---3--:R-:W-:-:S08]  /*3380*/  DMUL R12, R34, R12 ;  /* 0x0000000c220c7228 */ /* 0x008fd00000000000 */
[----:B----4-:R-:W-:Y:S01]  /*3390*/  DFMA R50, R32, R26, R12 ;  /* 0x0000001a2032722b */ /* 0x010fe2000000000c */
[--C-:B------:R-:W-:Y:S01]  /*33a0*/  IMAD.WIDE R26, R45, 0x8, R36.reuse ;  /* 0x000000082d1a7825 */ /* 0x100fe200078e0224 */
[----:B-----5:R-:W-:Y:S02]  /*33b0*/  IADD3 R13, PT, PT, R49, R4, RZ ;  /* 0x00000004310d7210 */ /* 0x020fe40007ffe0ff */
[----:B------:R-:W3:Y:S04]  /*33c0*/  LDG.E R4, desc[UR6][R28.64+0x170] ;  /* 0x000170061c047981 */ /* 0x000ee8000c1e1900 */
[----:B------:R-:W4:Y:S01]  /*33d0*/  LDG.E.64 R26, desc[UR6][R26.64] ;  /* 0x000000061a1a7981 */ /* 0x000f22000c1e1b00 */
[----:B------:R-:W-:-:S06]  /*33e0*/  IMAD.WIDE R12, R13, 0x8, R36 ;  /* 0x000000080d0c7825 */ /* 0x000fcc00078e0224 */
[----:B------:R-:W5:Y:S01]  /*33f0*/  LDG.E.64 R12, desc[UR6][R12.64] ;  /* 0x000000060c0c7981 */ /* 0x000f62000c1e1b00 */
[----:B--2---:R-:W-:-:S05]  /*3400*/  IADD3 R53, PT, PT, R49, R44, RZ ;  /* 0x0000002c31357210 */ /* 0x004fca0007ffe0ff */
[----:B------:R-:W-:-:S05]  /*3410*/  IMAD.WIDE R52, R53, 0x8, R36 ;  /* 0x0000000835347825 */ /* 0x000fca00078e0224 */
[----:B------:R-:W2:Y:S01]  /*3420*/  LDG.E.64 R44, desc[UR6][R52.64] ;  /* 0x00000006342c7981 */ /* 0x000ea2000c1e1b00 */
[----:B---3--:R-:W-:Y:S01]  /*3430*/  IADD3 R4, PT, PT, R49, R4, RZ ;  /* 0x0000000431047210 */ /* 0x008fe20007ffe0ff */
[----:B----4-:R-:W-:-:S08]  /*3440*/  DMUL R26, R34, R26 ;  /* 0x0000001a221a7228 */ /* 0x010fd00000000000 */
[----:B-----5:R-:W-:Y:S01]  /*3450*/  DFMA R12, R32, R12, R26 ;  /* 0x0000000c200c722b */ /* 0x020fe2000000001a */
[----:B------:R-:W-:Y:S02]  /*3460*/  IMAD.WIDE R26, R4, 0x8, R36 ;  /* 0x00000008041a7825 */ /* 0x000fe400078e0224 */
[----:B------:R-:W3:Y:S04]  /*3470*/  LDG.E R4, desc[UR6][R28.64+0x17c] ;  /* 0x00017c061c047981 */ /* 0x000ee8000c1e1900 */
[----:B------:R-:W4:Y:S01]  /*3480*/  LDG.E.64 R26, desc[UR6][R26.64] ;  /* 0x000000061a1a7981 */ /* 0x000f22000c1e1b00 */
[----:B------:R-:W-:-:S08]  /*3490*/  DMUL R12, R30, R12 ;  /* 0x0000000c1e0c7228 */ /* 0x000fd00000000000 */
[----:B------:R-:W-:Y:S01]  /*34a0*/  DFMA R12, R40, R50, R12 ;  /* 0x00000032280c722b */ /* 0x000fe2000000000c */
[----:B------:R-:W-:Y:S02]  /*34b0*/  IADD3 R51, PT, PT, R49, R48, RZ ;  /* 0x0000003031337210 */ /* 0x000fe40007ffe0ff */
[----:B------:R-:W5:Y:S03]  /*34c0*/  LDG.E R48, desc[UR6][R28.64+0x184] ;  /* 0x000184061c307981 */ /* 0x000f66000c1e1900 */
[----:B------:R-:W-:-:S06]  /*34d0*/  IMAD.WIDE R50, R51, 0x8, R36 ;  /* 0x0000000833327825 */ /* 0x000fcc00078e0224 */
[----:B------:R-:W5:Y:S01]  /*34e0*/  LDG.E.64 R50, desc[UR6][R50.64] ;  /* 0x0000000632327981 */ /* 0x000f62000c1e1b00 */
[----:B--2---:R-:W-:-:S08]  /*34f0*/  DMUL R44, R34, R44 ;  /* 0x0000002c222c7228 */ /* 0x004fd00000000000 */
[----:B----4-:R-:W-:Y:S01]  /*3500*/  DFMA R26, R32, R26, R44 ;  /* 0x0000001a201a722b */ /* 0x010fe2000000002c */
[----:B---3--:R-:W-:Y:S02]  /*3510*/  IMAD.IADD R45, R49, 0x1, R4 ;  /* 0x00000001312d7824 */ /* 0x008fe400078e0204 */
[----:B------:R-:W2:Y:S02]  /*3520*/  LDG.E R4, desc[UR6][R28.64+0x180] ;  /* 0x000180061c047981 */ /* 0x000ea4000c1e1900 */
[----:B------:R-:W-:-:S05]  /*3530*/  IMAD.WIDE R52, R45, 0x8, R36 ;  /* 0x000000082d347825 */ /* 0x000fca00078e0224 */
[----:B------:R-:W3:Y:S02]  /*3540*/  LDG.E.64 R44, desc[UR6][R52.64] ;  /* 0x00000006342c7981 */ /* 0x000ee4000c1e1b00 */
[----:B---3--:R-:W-:-:S08]  /*3550*/  DMUL R44, R34, R44 ;  /* 0x0000002c222c7228 */ /* 0x008fd00000000000 */
[----:B-----5:R-:W-:Y:S01]  /*3560*/  DFMA R44, R32, R50, R44 ;  /* 0x00000032202c722b */ /* 0x020fe2000000002c */
[----:B------:R-:W3:Y:S07]  /*3570*/  LDG.E R50, desc[UR6][R28.64+0x18c] ;  /* 0x00018c061c327981 */ /* 0x000eee000c1e1900 */
[----:B------:R-:W-:-:S08]  /*3580*/  DMUL R44, R30, R44 ;  /* 0x0000002c1e2c7228 */ /* 0x000fd00000000000 */
[----:B------:R-:W-:Y:S02]  /*3590*/  DFMA R26, R40, R26, R44 ;  /* 0x0000001a281a722b */ /* 0x000fe4000000002c */
[----:B------:R-:W4:Y:S06]  /*35a0*/  LDG.E R44, desc[UR6][R28.64+0x188] ;  /* 0x000188061c2c7981 */ /* 0x000f2c000c1e1900 */
[----:B------:R-:W-:-:S08]  /*35b0*/  DMUL R26, R24, R26 ;  /* 0x0000001a181a7228 */ /* 0x000fd00000000000 */
[----:B------:R-:W-:Y:S01]  /*35c0*/  DFMA R12, R14, R12, R26 ;  /* 0x0000000c0e0c722b */ /* 0x000fe2000000001a */
[C---:B------:R-:W-:Y:S02]  /*35d0*/  IADD3 R27, PT, PT, R49.reuse, R48, RZ ;  /* 0x00000030311b7210 */ /* 0x040fe40007ffe0ff */
[----:B--2---:R-:W-:Y:S01]  /*35e0*/  IADD3 R51, PT, PT, R49, R4, RZ ;  /* 0x0000000431337210 */ /* 0x004fe20007ffe0ff */
[----:B------:R-:W2:Y:S04]  /*35f0*/  LDG.E R48, desc[UR6][R28.64+0x190] ;  /* 0x000190061c307981 */ /* 0x000ea8000c1e1900 */
[----:B------:R-:W-:Y:S01]  /*3600*/  DMUL R12, R22, R12 ;  /* 0x0000000c160c7228 */ /* 0x000fe20000000000 */
[----:B------:R-:W5:Y:S07]  /*3610*/  LDG.E R4, desc[UR6][R28.64+0x19c] ;  /* 0x00019c061c047981 */ /* 0x000f6e000c1e1900 */
[----:B------:R-:W-:Y:S01]  /*3620*/  DFMA R38, R42, R38, R12 ;  /* 0x000000262a26722b */ /* 0x000fe2000000000c */
[----:B------:R-:W-:-:S06]  /*3630*/  IMAD.WIDE R12, R27, 0x8, R36 ;  /* 0x000000081b0c7825 */ /* 0x000fcc00078e0224 */
[----:B------:R-:W2:Y:S01]  /*3640*/  LDG.E.64 R12, desc[UR6][R12.64] ;  /* 0x000000060c0c7981 */ /* 0x000ea2000c1e1b00 */
[----:B------:R-:W-:-:S08]  /*3650*/  DMUL R38, R20, R38 ;  /* 0x0000002614267228 */ /* 0x000fd00000000000 */
[----:B------:R-:W-:Y:S02]  /*3660*/  DFMA R16, R46, R16, R38 ;  /* 0x000000102e10722b */ /* 0x000fe40000000026 */
[----:B------:R-:W5:Y:S01]  /*3670*/  LDG.E R38, desc[UR6][R28.64+0x198] ;  /* 0x000198061c267981 */ /* 0x000f62000c1e1900 */
[----:B---3--:R-:W-:Y:S02]  /*3680*/  IMAD.IADD R53, R49, 0x1, R50 ;  /* 0x0000000131357824 */ /* 0x008fe400078e0232 */
[----:B------:R-:W-:-:S04]  /*3690*/  IMAD.WIDE R50, R51, 0x8, R36 ;  /* 0x0000000833327825 */ /* 0x000fc800078e0224 */
[----:B------:R-:W-:Y:S02]  /*36a0*/  IMAD.WIDE R52, R53, 0x8, R36 ;  /* 0x0000000835347825 */ /* 0x000fe400078e0224 */
[----:B------:R-:W3:Y:S04]  /*36b0*/  LDG.E.64 R50, desc[UR6][R50.64] ;  /* 0x0000000632327981 */ /* 0x000ee8000c1e1b00 */
[----:B------:R-:W3:Y:S01]  /*36c0*/  LDG.E.64 R26, desc[UR6][R52.64] ;  /* 0x00000006341a7981 */ /* 0x000ee2000c1e1b00 */
[----:B----4-:R-:W-:-:S05]  /*36d0*/  IADD3 R45, PT, PT, R49, R44, RZ ;  /* 0x0000002c312d7210 */ /* 0x010fca0007ffe0ff */
[----:B------:R-:W-:-:S06]  /*36e0*/  IMAD.WIDE R44, R45, 0x8, R36 ;  /* 0x000000082d2c7825 */ /* 0x000fcc00078e0224 */
[----:B------:R-:W4:Y:S01]  /*36f0*/  LDG.E.64 R44, desc[UR6][R44.64] ;  /* 0x000000062c2c7981 */ /* 0x000f22000c1e1b00 */
[----:B--2---:R-:W-:Y:S01]  /*3700*/  DMUL R12, R34, R12 ;  /* 0x0000000c220c7228 */ /* 0x004fe20000000000 */
[----:B-----5:R-:W-:-:S05]  /*3710*/  IADD3 R39, PT, PT, R49, R38, RZ ;  /* 0x0000002631277210 */ /* 0x020fca0007ffe0ff */
[----:B------:R-:W-:-:S06]  /*3720*/  IMAD.WIDE R38, R39, 0x8, R36 ;  /* 0x0000000827267825 */ /* 0x000fcc00078e0224 */
[----:B------:R-:W2:Y:S01]  /*3730*/  LDG.E.64 R38, desc[UR6][R38.64] ;  /* 0x0000000626267981 */ /* 0x000ea2000c1e1b00 */
[----:B---3--:R-:W-:-:S03]  /*3740*/  DFMA R50, R32, R50, R12 ;  /* 0x000000322032722b */ /* 0x008fc6000000000c */
[----:B------:R-:W3:Y:S01]  /*3750*/  LDG.E R12, desc[UR6][R28.64+0x194] ;  /* 0x000194061c0c7981 */ /* 0x000ee2000c1e1900 */
[----:B------:R-:W-:-:S08]  /*3760*/  DMUL R26, R34, R26 ;  /* 0x0000001a221a7228 */ /* 0x000fd00000000000 */
[----:B----4-:R-:W-:Y:S01]  /*3770*/  DFMA R44, R32, R44, R26 ;  /* 0x0000002c202c722b */ /* 0x010fe2000000001a */
[----:B------:R-:W-:Y:S02]  /*3780*/  IADD3 R27, PT, PT, R49, R4, RZ ;  /* 0x00000004311b7210 */ /* 0x000fe40007ffe0ff */
[----:B------:R-:W4:Y:S03]  /*3790*/  LDG.E R4, desc[UR6][R28.64+0x1a4] ;  /* 0x0001a4061c047981 */ /* 0x000f26000c1e1900 */
[----:B------:R-:W-:-:S06]  /*37a0*/  IMAD.WIDE R26, R27, 0x8, R36 ;  /* 0x000000081b1a7825 */ /* 0x000fcc00078e0224 */
[----:B------:R-:W5:Y:S01]  /*37b0*/  LDG.E.64 R26, desc[UR6][R26.64] ;  /* 0x000000061a1a7981 */ /* 0x000f62000c1e1b00 */
[----:B------:R-:W-:-:S08]  /*37c0*/  DMUL R44, R30, R44 ;  /* 0x0000002c1e2c7228 */ /* 0x000fd00000000000 */
[----:B------:R-:W-:Y:S01]  /*37d0*/  DFMA R44, R40, R50, R44 ;  /* 0x00000032282c722b */ /* 0x000fe2000000002c */
[----:B------:R-:W-:Y:S02]  /*37e0*/  IADD3 R51, PT, PT, R49, R48, RZ ;  /* 0x0000003031337210 */ /* 0x000fe40007ffe0ff */
[----:B------:R-:W4:Y:S03]  /*37f0*/  LDG.E R48, desc[UR6][R28.64+0x1b4] ;  /* 0x0001b4061c307981 */ /* 0x000f26000c1e1900 */
[----:B------:R-:W-:-:S06]  /*3800*/  IMAD.WIDE R50, R51, 0x8, R36 ;  /* 0x0000000833327825 */ /* 0x000fcc00078e0224 */
[----:B------:R-:W4:Y:S01]  /*3810*/  LDG.E.64 R50, desc[UR6][R50.64] ;  /* 0x0000000632327981 */ /* 0x000f22000c1e1b00 */
[----:B---3--:R-:W-:-:S04]  /*3820*/  IMAD.IADD R53, R49, 0x1, R12 ;  /* 0x0000000131357824 */ /* 0x008fc800078e020c */
[----:B------:R-:W-:-:S05]  /*3830*/  IMAD.WIDE R52, R53, 0x8, R36 ;  /* 0x0000000835347825 */ /* 0x000fca00078e0224 */
[----:B------:R-:W3:Y:S01]  /*3840*/  LDG.E.64 R12, desc[UR6][R52.64] ;  /* 0x00000006340c7981 */ /* 0x000ee2000c1e1b00 */
[----:B-----5:R-:W-:-:S08]  /*3850*/  DMUL R26, R34, R26 ;  /* 0x0000001a221a7228 */ /* 0x020fd00000000000 */
[----:B--2---:R-:W-:Y:S01]  /*3860*/  DFMA R26, R32, R38, R26 ;  /* 0x00000026201a722b */ /* 0x004fe2000000001a */
[----:B------:R-:W2:Y:S01]  /*3870*/  LDG.E R38, desc[UR6][R28.64+0x1a0] ;  /* 0x0001a0061c267981 */ /* 0x000ea2000c1e1900 */
[----:B----4-:R-:W-:-:S03]  /*3880*/  IADD3 R39, PT, PT, R49, R4, RZ ;  /* 0x0000000431277210 */ /* 0x010fc60007ffe0ff */
[----:B------:R-:W4:Y:S03]  /*3890*/  LDG.E R4, desc[UR6][R28.64+0x1a8] ;  /* 0x0001a8061c047981 */ /* 0x000f26000c1e1900 */
[----:B------:R-:W-:Y:S02]  /*38a0*/  DMUL R26, R30, R26 ;  /* 0x0000001a1e1a7228 */ /* 0x000fe40000000000 */
[----:B---3--:R-:W-:-:S08]  /*38b0*/  DMUL R12, R34, R12 ;  /* 0x0000000c220c7228 */ /* 0x008fd00000000000 */
[----:B------:R-:W-:-:S08]  /*38c0*/  DFMA R12, R32, R50, R12 ;  /* 0x00000032200c722b */ /* 0x000fd0000000000c */
[----:B------:R-:W-:Y:S01]  /*38d0*/  DFMA R26, R40, R12, R26 ;  /* 0x0000000c281a722b */ /* 0x000fe2000000001a */
[----:B------:R-:W-:-:S06]  /*38e0*/  IMAD.WIDE R12, R39, 0x8, R36 ;  /* 0x00000008270c7825 */ /* 0x000fcc00078e0224 */
[----:B------:R-:W3:Y:S01]  /*38f0*/  LDG.E.64 R12, desc[UR6][R12.64] ;  /* 0x000000060c0c7981 */ /* 0x000ee2000c1e1b00 */
[----:B--2---:R-:W-:-:S03]  /*3900*/  IADD3 R53, PT, PT, R49, R38, RZ ;  /* 0x0000002631357210 */ /* 0x004fc60007ffe0ff */
[----:B------:R-:W2:Y:S02]  /*3910*/  LDG.E R38, desc[UR6][R28.64+0x1ac] ;  /* 0x0001ac061c267981 */ /* 0x000ea4000c1e1900 */
[----:B------:R-:W-:-:S05]  /*3920*/  IMAD.WIDE R52, R53, 0x8, R36 ;  /* 0x0000000835347825 */ /* 0x000fca00078e0224 */
[----:B------:R-:W5:Y:S01]  /*3930*/  LDG.E.64 R50, desc[UR6][R52.64] ;  /* 0x0000000634327981 */ /* 0x000f62000c1e1b00 */
[----:B------:R-:W-:-:S08]  /*3940*/  DMUL R26, R24, R26 ;  /* 0x0000001a181a7228 */ /* 0x000fd00000000000 */
[----:B------:R-:W-:Y:S02]  /*3950*/  DFMA R26, R14, R44, R26 ;  /* 0x0000002c0e1a722b */ /* 0x000fe4000000001a */
[----:B---3--:R-:W-:Y:S01]  /*3960*/  DMUL R12, R34, R12 ;  /* 0x0000000c220c7228 */ /* 0x008fe20000000000 */
[----:B--2---:R-:W-:-:S04]  /*3970*/  IMAD.IADD R45, R49, 0x1, R38 ;  /* 0x00000001312d7824 */ /* 0x004fc800078e0226 */
[----:B------:R-:W-:-:S03]  /*3980*/  IMAD.WIDE R44, R45, 0x8, R36 ;  /* 0x000000082d2c7825 */ /* 0x000fc600078e0224 */
[----:B-----5:R-:W-:Y:S02]  /*3990*/  DFMA R50, R32, R50, R12 ;  /* 0x000000322032722b */ /* 0x020fe4000000000c */
[----:B------:R-:W2:Y:S01]  /*39a0*/  LDG.E.64 R38, desc[UR6][R44.64] ;  /* 0x000000062c267981 */ /* 0x000ea2000c1e1b00 */
[----:B----4-:R-:W-:-:S03]  /*39b0*/  IADD3 R13, PT, PT, R49, R4, RZ ;  /* 0x00000004310d7210 */ /* 0x010fc60007ffe0ff */
[----:B------:R-:W3:Y:S02]  /*39c0*/  LDG.E R4, desc[UR6][R28.64+0x1b0] ;  /* 0x0001b0061c047981 */ /* 0x000ee4000c1e1900 */
[----:B------:R-:W-:-:S06]  /*39d0*/  IMAD.WIDE R12, R13, 0x8, R36 ;  /* 0x000000080d0c7825 */ /* 0x000fcc00078e0224 */
[----:B------:R-:W4:Y:S01]  /*39e0*/  LDG.E.64 R12, desc[UR6][R12.64] ;  /* 0x000000060c0c7981 */ /* 0x000f22000c1e1b00 */
[----:B------:R-:W-:-:S03]  /*39f0*/  IADD3 R53, PT, PT, R49, R48, RZ ;  /* 0x0000003031357210 */ /* 0x000fc60007ffe0ff */
[----:B------:R-:W5:Y:S02]  /*3a00*/  LDG.E R48, desc[UR6][R28.64+0x1b8] ;  /* 0x0001b8061c307981 */ /* 0x000f64000c1e1900 */
[----:B------:R-:W-:Y:S01]  /*3a10*/  IMAD.WIDE R52, R53, 0x8, R36 ;  /* 0x0000000835347825 */ /* 0x000fe200078e0224 */
[----:B---3--:R-:W-:Y:S01]  /*3a20*/  IADD3 R4, PT, PT, R49, R4, RZ ;  /* 0x0000000431047210 */ /* 0x008fe20007ffe0ff */
[----:B--2---:R-:W-:-:S04]  /*3a30*/  DMUL R38, R34, R38 ;  /* 0x0000002622267228 */ /* 0x004fc80000000000 */
[----:B------:R-:W-:Y:S02]  /*3a40*/  IMAD.WIDE R44, R4, 0x8, R36 ;  /* 0x00000008042c7825 */ /* 0x000fe400078e0224 */
[----:B------:R-:W2:Y:S02]  /*3a50*/  LDG.E R4, desc[UR6][R28.64+0x1bc] ;  /* 0x0001bc061c047981 */ /* 0x000ea4000c1e1900 */
[----:B----4-:R-:W-:Y:S02]  /*3a60*/  DFMA R12, R32, R12, R38 ;  /* 0x0000000c200c722b */ /* 0x010fe40000000026 */
[----:B------:R5:W3:Y:S04]  /*3a70*/  LDG.E.64 R38, desc[UR6][R52.64] ;  /* 0x0000000634267981 */ /* 0x000ae8000c1e1b00 */
[----:B------:R-:W4:Y:S02]  /*3a80*/  LDG.E.64 R44, desc[UR6][R44.64] ;  /* 0x000000062c2c7981 */ /* 0x000f24000c1e1b00 */
[----:B------:R-:W-:-:S08]  /*3a90*/  DMUL R12, R30, R12 ;  /* 0x0000000c1e0c7228 */ /* 0x000fd00000000000 */
[----:B------:R-:W-:Y:S01]  /*3aa0*/  DFMA R12, R40, R50, R12 ;  /* 0x00000032280c722b */ /* 0x000fe2000000000c */
[----:B-----5:R-:W-:Y:S02]  /*3ab0*/  IADD3 R53, PT, PT, R49, R48, RZ ;  /* 0x0000003031357210 */ /* 0x020fe40007ffe0ff */
[----:B------:R-:W5:Y:S03]  /*3ac0*/  LDG.E R48, desc[UR6][R28.64+0x1c4] ;  /* 0x0001c4061c307981 */ /* 0x000f66000c1e1900 */
[----:B------:R-:W-:-:S04]  /*3ad0*/  IMAD.WIDE R52, R53, 0x8, R36 ;  /* 0x0000000835347825 */ /* 0x000fc800078e0224 */
[----:B--2---:R-:W-:Y:S02]  /*3ae0*/  IMAD.IADD R51, R49, 0x1, R4 ;  /* 0x0000000131337824 */ /* 0x004fe400078e0204 */
[----:B------:R-:W2:Y:S02]  /*3af0*/  LDG.E R4, desc[UR6][R28.64+0x1c0] ;  /* 0x0001c0061c047981 */ /* 0x000ea4000c1e1900 */
[----:B------:R-:W-:Y:S01]  /*3b00*/  IMAD.WIDE R50, R51, 0x8, R36 ;  /* 0x0000000833327825 */ /* 0x000fe200078e0224 */
[----:B---3--:R-:W-:-:S05]  /*3b10*/  DMUL R38, R34, R38 ;  /* 0x0000002622267228 */ /* 0x008fca0000000000 */
[----:B------:R-:W3:Y:S03]  /*3b20*/  LDG.E.64 R50, desc[UR6][R50.64] ;  /* 0x0000000632327981 */ /* 0x000ee6000c1e1b00 */
[----:B----4-:R-:W-:Y:S01]  /*3b30*/  DFMA R38, R32, R44, R38 ;  /* 0x0000002c2026722b */ /* 0x010fe20000000026 */
[----:B------:R-:W4:Y:S01]  /*3b40*/  LDG.E.64 R44, desc[UR6][R52.64] ;  /* 0x00000006342c7981 */ /* 0x000f22000c1e1b00 */
[----:B---3--:R-:W-:-:S08]  /*3b50*/  DMUL R50, R34, R50 ;  /* 0x0000003222327228 */ /* 0x008fd00000000000 */
[----:B----4-:R-:W-:-:S08]  /*3b60*/  DFMA R44, R32, R44, R50 ;  /* 0x0000002c202c722b */ /* 0x010fd00000000032 */
[----:B------:R-:W-:-:S08]  /*3b70*/  DMUL R44, R30, R44 ;  /* 0x0000002c1e2c7228 */ /* 0x000fd00000000000 */
[----:B------:R-:W-:Y:S01]  /*3b80*/  DFMA R38, R40, R38, R44 ;  /* 0x000000262826722b */ /* 0x000fe2000000002c */
[C---:B-----5:R-:W-:Y:S01]  /*3b90*/  IADD3 R45, PT, PT, R49.reuse, R48, RZ ;  /* 0x00000030312d7210 */ /* 0x060fe20007ffe0ff */
[----:B------:R-:W3:Y:S01]  /*3ba0*/  LDG.E R44, desc[UR6][R28.64+0x1cc] ;  /* 0x0001cc061c2c7981 */ /* 0x000ee2000c1e1900 */
[----:B--2---:R-:W-:-:S03]  /*3bb0*/  IADD3 R53, PT, PT, R49, R4, RZ ;  /* 0x0000000431357210 */ /* 0x004fc60007ffe0ff */
[----:B------:R-:W2:Y:S02]  /*3bc0*/  LDG.E R4, desc[UR6][R28.64+0x1c8] ;  /* 0x0001c8061c047981 */ /* 0x000ea4000c1e1900 */
[----:B------:R-:W-:Y:S02]  /*3bd0*/  DMUL R38, R24, R38 ;  /* 0x0000002618267228 */ /* 0x000fe40000000000 */
[----:B------:R-:W4:Y:S06]  /*3be0*/  LDG.E R48, desc[UR6][R28.64+0x1d8] ;  /* 0x0001d8061c307981 */ /* 0x000f2c000c1e1900 */
[----:B------:R-:W-:Y:S01]  /*3bf0*/  DFMA R38, R14, R12, R38 ;  /* 0x0000000c0e26722b */ /* 0x000fe20000000026 */
[----:B------:R-:W-:-:S06]  /*3c00*/  IMAD.WIDE R12, R45, 0x8, R36 ;  /* 0x000000082d0c7825 */ /* 0x000fcc00078e0224 */
[----:B------:R-:W5:Y:S01]  /*3c10*/  LDG.E.64 R12, desc[UR6][R12.64] ;  /* 0x000000060c0c7981 */ /* 0x000f62000c1e1b00 */
[----:B------:R-:W-:-:S05]  /*3c20*/  IMAD.WIDE R52, R53, 0x8, R36 ;  /* 0x0000000835347825 */ /* 0x000fca00078e0224 */
[----:B------:R-:W2:Y:S01]  /*3c30*/  LDG.E.64 R50, desc[UR6][R52.64] ;  /* 0x0000000634327981 */ /* 0x000ea2000c1e1b00 */
[----:B------:R-:W-:-:S08]  /*3c40*/  DMUL R38, R22, R38 ;  /* 0x0000002616267228 */ /* 0x000fd00000000000 */
[----:B------:R-:W-:Y:S01]  /*3c50*/  DFMA R26, R42, R26, R38 ;  /* 0x0000001a2a1a722b */ /* 0x000fe20000000026 */
[----:B---3--:R-:W-:Y:S02]  /*3c60*/  IMAD.IADD R39, R49, 0x1, R44 ;  /* 0x0000000131277824 */ /* 0x008fe400078e022c */
[----:B------:R-:W3:Y:S02]  /*3c70*/  LDG.E R44, desc[UR6][R28.64+0x1d4] ;  /* 0x0001d4061c2c7981 */ /* 0x000ee4000c1e1900 */
[----:B------:R-:W-:-:S06]  /*3c80*/  IMAD.WIDE R38, R39, 0x8, R36 ;  /* 0x0000000827267825 */ /* 0x000fcc00078e0224 */
[----:B------:R-:W4:Y:S01]  /*3c90*/  LDG.E.64 R38, desc[UR6][R38.64] ;  /* 0x0000000626267981 */ /* 0x000f22000c1e1b00 */
[----:B-----5:R-:W-:-:S08]  /*3ca0*/  DMUL R12, R34, R12 ;  /* 0x0000000c220c7228 */ /* 0x020fd00000000000 */
[----:B--2---:R-:W-:Y:S01]  /*3cb0*/  DFMA R50, R32, R50, R12 ;  /* 0x000000322032722b */ /* 0x004fe2000000000c */
[----:B------:R-:W-:Y:S02]  /*3cc0*/  IADD3 R13, PT, PT, R49, R4, RZ ;  /* 0x00000004310d7210 */ /* 0x000fe40007ffe0ff */
[----:B------:R-:W2:Y:S03]  /*3cd0*/  LDG.E R4, desc[UR6][R28.64+0x1d0] ;  /* 0x0001d0061c047981 */ /* 0x000ea6000c1e1900 */
[----:B------:R-:W-:-:S06]  /*3ce0*/  IMAD.WIDE R12, R13, 0x8, R36 ;  /* 0x000000080d0c7825 */ /* 0x000fcc00078e0224 */
[----:B------:R-:W5:Y:S01]  /*3cf0*/  LDG.E.64 R12, desc[UR6][R12.64] ;  /* 0x000000060c0c7981 */ /* 0x000f62000c1e1b00 */
[----:B---3--:R-:W-:Y:S01]  /*3d00*/  IADD3 R53, PT, PT, R49, R44, RZ ;  /* 0x0000002c31357210 */ /* 0x008fe20007ffe0ff */
[----:B----4-:R-:W-:-:S04]  /*3d10*/  DMUL R38, R34, R38 ;  /* 0x0000002622267228 */ /* 0x010fc80000000000 */
[----:B------:R-:W-:-:S05]  /*3d20*/  IMAD.WIDE R52, R53, 0x8, R36 ;  /* 0x0000000835347825 */ /* 0x000fca00078e0224 */
[----:B------:R0:W3:Y:S01]  /*3d30*/  LDG.E.64 R44, desc[UR6][R52.64] ;  /* 0x00000006342c7981 */ /* 0x0000e2000c1e1b00 */
[----:B--2---:R-:W-:Y:S01]  /*3d40*/  IADD3 R4, PT, PT, R49, R4, RZ ;  /* 0x0000000431047210 */ /* 0x004fe20007ffe0ff */
[----:B-----5:R-:W-:-:S04]  /*3d50*/  DFMA R12, R32, R12, R38 ;  /* 0x0000000c200c722b */ /* 0x020fc80000000026 */
[----:B------:R-:W-:Y:S02]  /*3d60*/  IMAD.WIDE R38, R4, 0x8, R36 ;  /* 0x0000000804267825 */ /* 0x000fe400078e0224 */
[----:B------:R-:W2:Y:S04]  /*3d70*/  LDG.E R4, desc[UR6][R28.64+0x1dc] ;  /* 0x0001dc061c047981 */ /* 0x000ea8000c1e1900 */
[----:B------:R-:W4:Y:S01]  /*3d80*/  LDG.E.64 R38, desc[UR6][R38.64] ;  /* 0x0000000626267981 */ /* 0x000f22000c1e1b00 */
[----:B------:R-:W-:-:S08]  /*3d90*/  DMUL R12, R30, R12 ;  /* 0x0000000c1e0c7228 */ /* 0x000fd00000000000 */
[----:B------:R-:W-:Y:S01]  /*3da0*/  DFMA R12, R40, R50, R12 ;  /* 0x00000032280c722b */ /* 0x000fe2000000000c */
[----:B0-----:R-:W-:Y:S02]  /*3db0*/  IADD3 R53, PT, PT, R49, R48, RZ ;  /* 0x0000003031357210 */ /* 0x001fe40007ffe0ff */
[----:B------:R-:W5:Y:S03]  /*3dc0*/  LDG.E R48, desc[UR6][R28.64+0x1e4] ;  /* 0x0001e4061c307981 */ /* 0x000f66000c1e1900 */
[----:B------:R-:W-:Y:S01]  /*3dd0*/  IMAD.WIDE R52, R53, 0x8, R36 ;  /* 0x0000000835347825 */ /* 0x000fe200078e0224 */
[----:B---3--:R-:W-:-:S03]  /*3de0*/  DMUL R44, R34, R44 ;  /* 0x0000002c222c7228 */ /* 0x008fc60000000000 */
[----:B--2---:R-:W-:Y:S02]  /*3df0*/  IMAD.IADD R51, R49, 0x1, R4 ;  /* 0x0000000131337824 */ /* 0x004fe400078e0204 */
[----:B------:R-:W2:Y:S02]  /*3e00*/  LDG.E R4, desc[UR6][R28.64+0x1e0] ;  /* 0x0001e0061c047981 */ /* 0x000ea4000c1e1900 */
[----:B------:R-:W-:-:S06]  /*3e10*/  IMAD.WIDE R50, R51, 0x8, R36 ;  /* 0x0000000833327825 */ /* 0x000fcc00078e0224 */
[----:B------:R-:W3:Y:S01]  /*3e20*/  LDG.E.64 R50, desc[UR6][R50.64] ;  /* 0x0000000632327981 */ /* 0x000ee2000c1e1b00 */
[----:B----4-:R-:W-:-:S03]  /*3e30*/  DFMA R38, R32, R38, R44 ;  /* 0x000000262026722b */ /* 0x010fc6000000002c */
[----:B------:R-:W4:Y:S01]  /*3e40*/  LDG.E.64 R44, desc[UR6][R52.64] ;  /* 0x00000006342c7981 */ /* 0x000f22000c1e1b00 */
[----:B---3--:R-:W-:-:S08]  /*3e50*/  DMUL R50, R34, R50 ;  /* 0x0000003222327228 */ /* 0x008fd00000000000 */
[----:B----4-:R-:W-:-:S08]  /*3e60*/  DFMA R44, R32, R44, R50 ;  /* 0x0000002c202c722b */ /* 0x010fd00000000032 */
[----:B------:R-:W-:-:S08]  /*3e70*/  DMUL R44, R30, R44 ;  /* 0x0000002c1e2c7228 */ /* 0x000fd00000000000 */
[----:B------:R-:W-:Y:S01]  /*3e80*/  DFMA R38, R40, R38, R44 ;  /* 0x000000262826722b */ /* 0x000fe2000000002c */
[C---:B-----5:R-:W-:Y:S02]  /*3e90*/  IADD3 R45, PT, PT, R49.reuse, R48, RZ ;  /* 0x00000030312d7210 */ /* 0x060fe40007ffe0ff */
[----:B--2---:R-:W-:Y:S01]  /*3ea0*/  IADD3 R51, PT, PT, R49, R4, RZ ;  /* 0x0000000431337210 */ /* 0x004fe20007ffe0ff */
[----:B------:R-:W2:Y:S02]  /*3eb0*/  LDG.E R48, desc[UR6][R28.64+0x1e8] ;  /* 0x0001e8061c307981 */ /* 0x000ea4000c1e1900 */
[--C-:B------:R-:W-:Y:S02]  /*3ec0*/  IMAD.WIDE R44, R45, 0x8, R36.reuse ;  /* 0x000000082d2c7825 */ /* 0x100fe400078e0224 */
[----:B------:R-:W3:Y:S02]  /*3ed0*/  LDG.E R4, desc[UR6][R28.64+0x1ec] ;  /* 0x0001ec061c047981 */ /* 0x000ee4000c1e1900 */
[----:B------:R-:W-:-:S02]  /*3ee0*/  IMAD.WIDE R50, R51, 0x8, R36 ;  /* 0x0000000833327825 */ /* 0x000fc400078e0224 */
[----:B------:R-:W4:Y:S04]  /*3ef0*/  LDG.E.64 R44, desc[UR6][R44.64] ;  /* 0x000000062c2c7981 */ /* 0x000f28000c1e1b00 */
[----:B------:R-:W5:Y:S01]  /*3f00*/  LDG.E.64 R50, desc[UR6][R50.64] ;  /* 0x0000000632327981 */ /* 0x000f62000c1e1b00 */
[----:B------:R-:W-:-:S08]  /*3f10*/  DMUL R38, R24, R38 ;  /* 0x0000002618267228 */ /* 0x000fd00000000000 */
[----:B------:R-:W-:Y:S01]  /*3f20*/  DFMA R12, R14, R12, R38 ;  /* 0x0000000c0e0c722b */ /* 0x000fe20000000026 */
[----:B---3--:R-:W-:Y:S02]  /*3f30*/  IMAD.IADD R53, R49, 0x1, R4 ;  /* 0x0000000131357824 */ /* 0x008fe400078e0204 */
[----:B------:R-:W3:Y:S01]  /*3f40*/  LDG.E R4, desc[UR6][R28.64+0x1fc] ;  /* 0x0001fc061c047981 */ /* 0x000ee2000c1e1900 */
[----:B----4-:R-:W-:Y:S01]  /*3f50*/  DMUL R38, R34, R44 ;  /* 0x0000002c22267228 */ /* 0x010fe20000000000 */
[--C-:B------:R-:W-:Y:S01]  /*3f60*/  IMAD.WIDE R52, R53, 0x8, R36.reuse ;  /* 0x0000000835347825 */ /* 0x100fe200078e0224 */
[----:B--2---:R-:W-:Y:S02]  /*3f70*/  IADD3 R45, PT, PT, R49, R48, RZ ;  /* 0x00000030312d7210 */ /* 0x004fe40007ffe0ff */
[----:B------:R-:W2:Y:S04]  /*3f80*/  LDG.E R48, desc[UR6][R28.64+0x1f4] ;  /* 0x0001f4061c307981 */ /* 0x000ea8000c1e1900 */
[----:B-----5:R-:W-:Y:S01]  /*3f90*/  DFMA R38, R32, R50, R38 ;  /* 0x000000322026722b */ /* 0x020fe20000000026 */
[----:B------:R0:W4:Y:S02]  /*3fa0*/  LDG.E.64 R50, desc[UR6][R52.64] ;  /* 0x0000000634327981 */ /* 0x000124000c1e1b00 */
[----:B0-----:R-:W-:-:S05]  /*3fb0*/  IMAD.WIDE R52, R45, 0x8, R36 ;  /* 0x000000082d347825 */ /* 0x001fca00078e0224 */
[----:B------:R-:W5:Y:S01]  /*3fc0*/  LDG.E.64 R44, desc[UR6][R52.64] ;  /* 0x00000006342c7981 */ /* 0x000f62000c1e1b00 */
[----:B----4-:R-:W-:-:S08]  /*3fd0*/  DMUL R50, R34, R50 ;  /* 0x0000003222327228 */ /* 0x010fd00000000000 */
[----:B-----5:R-:W-:-:S08]  /*3fe0*/  DFMA R44, R32, R44, R50 ;  /* 0x0000002c202c722b */ /* 0x020fd00000000032 */
[----:B------:R-:W-:Y:S01]  /*3ff0*/  DMUL R44, R30, R44 ;  /* 0x0000002c1e2c7228 */ /* 0x000fe20000000000 */
[C---:B---3--:R-:W-:Y:S02]  /*4000*/  IADD3 R51, PT, PT, R49.reuse, R4, RZ ;  /* 0x0000000431337210 */ /* 0x048fe40007ffe0ff */
[----:B------:R-:W3:Y:S05]  /*4010*/  LDG.E R4, desc[UR6][R28.64+0x1f8] ;  /* 0x0001f8061c047981 */ /* 0x000eea000c1e1900 */
[----:B------:R-:W-:Y:S01]  /*4020*/  DFMA R38, R40, R38, R44 ;  /* 0x000000262826722b */ /* 0x000fe2000000002c */
[----:B--2---:R-:W-:Y:S01]  /*4030*/  IADD3 R45, PT, PT, R49, R48, RZ ;  /* 0x00000030312d7210 */ /* 0x004fe20007ffe0ff */
[--C-:B------:R-:W-:Y:S01]  /*4040*/  IMAD.WIDE R52, R51, 0x8, R36.reuse ;  /* 0x0000000833347825 */ /* 0x100fe200078e0224 */
[----:B------:R-:W2:Y:S03]  /*4050*/  LDG.E R48, desc[UR6][R28.64+0x1f0] ;  /* 0x0001f0061c307981 */ /* 0x000ea6000c1e1900 */
[----:B------:R-:W-:Y:S01]  /*4060*/  IMAD.WIDE R44, R45, 0x8, R36 ;  /* 0x000000082d2c7825 */ /* 0x000fe200078e0224 */
[----:B------:R-:W4:Y:S05]  /*4070*/  LDG.E.64 R50, desc[UR6][R52.64] ;  /* 0x0000000634327981 */ /* 0x000f2a000c1e1b00 */
[----:B------:R-:W5:Y:S01]  /*4080*/  LDG.E.64 R44, desc[UR6][R44.64] ;  /* 0x000000062c2c7981 */ /* 0x000f62000c1e1b00 */
[----:B----4-:R-:W-:-:S02]  /*4090*/  DMUL R50, R34, R50 ;  /* 0x0000003222327228 */ /* 0x010fc40000000000 */
[----:B-----5:R-:W-:Y:S01]  /*40a0*/  DMUL R34, R34, R44 ;  /* 0x0000002c22227228 */ /* 0x020fe20000000000 */
[C---:B---3--:R-:W-:Y:S01]  /*40b0*/  IMAD.IADD R45, R49.reuse, 0x1, R4 ;  /* 0x00000001312d7824 */ /* 0x048fe200078e0204 */
[----:B--2---:R-:W-:-:S03]  /*40c0*/  IADD3 R4, PT, PT, R49, R48, RZ ;  /* 0x0000003031047210 */ /* 0x004fc60007ffe0ff */
[----:B------:R-:W-:-:S04]  /*40d0*/  IMAD.WIDE R48, R45, 0x8, R36 ;  /* 0x000000082d307825 */ /* 0x000fc800078e0224 */
[----:B------:R-:W-:Y:S02]  /*40e0*/  IMAD.WIDE R36, R4, 0x8, R36 ;  /* 0x0000000804247825 */ /* 0x000fe400078e0224 */
[----:B------:R-:W2:Y:S04]  /*40f0*/  LDG.E.64 R48, desc[UR6][R48.64] ;  /* 0x0000000630307981 */ /* 0x000ea8000c1e1b00 */
[----:B------:R-:W3:Y:S01]  /*4100*/  LDG.E.64 R36, desc[UR6][R36.64] ;  /* 0x0000000624247981 */ /* 0x000ee2000c1e1b00 */
[----:B------:R-:W0:Y:S02]  /*4110*/  F2I.F64.FLOOR R4, R2 ;  /* 0x0000000200047311 */ /* 0x000e240000305100 */
[----:B0-----:R-:W-:Y:S01]  /*4120*/  VIMNMX R4, PT, PT, R4, UR4, PT ;  /* 0x0000000404047c48 */ /* 0x001fe2000bfe0100 */
[----:B------:R-:W-:Y:S01]  /*4130*/  DMUL R8, R18, R8 ;  /* 0x0000000812087228 */ /* 0x000fe20000000000 */
[----:B------:R-:W-:-:S04]  /*4140*/  IADD3 R5, PT, PT, R0, R5, RZ ;  /* 0x0000000500057210 */ /* 0x000fc80007ffe0ff */
[----:B------:R-:W-:Y:S01]  /*4150*/  ISETP.GE.AND P0, PT, R5, UR38, PT ;  /* 0x0000002605007c0c */ /* 0x000fe2000bf06270 */
[C---:B--2---:R-:W-:Y:S02]  /*4160*/  DFMA R50, R32.reuse, R48, R50 ;  /* 0x000000302032722b */ /* 0x044fe40000000032 */
[----:B---3--:R-:W-:-:S06]  /*4170*/  DFMA R34, R32, R36, R34 ;  /* 0x000000242022722b */ /* 0x008fcc0000000022 */
[----:B------:R-:W-:-:S08]  /*4180*/  DMUL R50, R30, R50 ;  /* 0x000000321e327228 */ /* 0x000fd00000000000 */
[----:B------:R-:W-:-:S08]  /*4190*/  DFMA R34, R40, R34, R50 ;  /* 0x000000222822722b */ /* 0x000fd00000000032 */
[----:B------:R-:W-:-:S08]  /*41a0*/  DMUL R34, R24, R34 ;  /* 0x0000002218227228 */ /* 0x000fd00000000000 */
[----:B------:R-:W-:-:S08]  /*41b0*/  DFMA R34, R14, R38, R34 ;  /* 0x000000260e22722b */ /* 0x000fd00000000022 */
[----:B------:R-:W-:-:S08]  /*41c0*/  DMUL R34, R22, R34 ;  /* 0x0000002216227228 */ /* 0x000fd00000000000 */
[----:B------:R-:W-:-:S08]  /*41d0*/  DFMA R12, R42, R12, R34 ;  /* 0x0000000c2a0c722b */ /* 0x000fd00000000022 */
[----:B------:R-:W-:Y:S01]  /*41e0*/  DMUL R12, R20, R12 ;  /* 0x0000000c140c7228 */ /* 0x000fe20000000000 */
[----:B------:R-:W0:Y:S07]  /*41f0*/  I2F.F64 R14, R4 ;  /* 0x00000004000e7312 */ /* 0x000e2e0000201c00 */
[----:B------:R-:W-:Y:S02]  /*4200*/  DFMA R26, R46, R26, R12 ;  /* 0x0000001a2e1a722b */ /* 0x000fe4000000000c */
[----:B------:R-:W-:-:S06]  /*4210*/  DADD R12, -R18, 1 ;  /* 0x3ff00000120c7429 */ /* 0x000fcc0000000100 */
[----:B------:R-:W-:Y:S02]  /*4220*/  DMUL R26, R18, R26 ;  /* 0x0000001a121a7228 */ /* 0x000fe40000000000 */
[----:B0-----:R-:W-:-:S06]  /*4230*/  DADD R14, -R14, R2 ;  /* 0x000000000e0e7229 */ /* 0x001fcc0000000102 */
[----:B------:R-:W-:Y:S02]  /*4240*/  DFMA R16, R12, R16, R26 ;  /* 0x000000100c10722b */ /* 0x000fe4000000001a */
[----:B------:R-:W-:Y:S02]  /*4250*/  DADD R2, -R14, 1 ;  /* 0x3ff000000e027429 */ /* 0x000fe40000000100 */
[----:B------:R-:W-:-:S04]  /*4260*/  DFMA R6, R12, R6, R8 ;  /* 0x000000060c06722b */ /* 0x000fc80000000008 */
[----:B------:R-:W-:-:S08]  /*4270*/  DMUL R16, R14, R16 ;  /* 0x000000100e107228 */ /* 0x000fd00000000000 */
[----:B------:R-:W-:-:S07]  /*4280*/  DFMA R6, R2, R6, R16 ;  /* 0x000000060206722b */ /* 0x000fce0000000010 */
[----:B------:R1:W-:Y:S01]  /*4290*/  STG.E.64 desc[UR6][R10.64], R6 ;  /* 0x000000060a007986 */ /* 0x0003e2000c101b06 */
[----:B------:R-:W-:Y:S05]  /*42a0*/  @!P0 BRA `(.L_x_15) ;  /* 0xffffffc000048947 */ /* 0x000fea000383ffff */
[----:B------:R-:W-:Y:S05]  /*42b0*/  BSYNC.RECONVERGENT B0 ;  /* 0x0000000000007941 */ /* 0x000fea0003800200 */
.L_x_0:
[----:B------:R-:W-:Y:S05]  /*42c0*/  EXIT ;  /* 0x000000000000794d */ /* 0x000fea0003800000 */
        .weak           $__internal_0_$__cuda_sm20_div_rn_f64_full
        .type           $__internal_0_$__cuda_sm20_div_rn_f64_full,@function
        .size           $__internal_0_$__cuda_sm20_div_rn_f64_full,(.L_x_22 - $__internal_0_$__cuda_sm20_div_rn_f64_full)
$__internal_0_$__cuda_sm20_div_rn_f64_full:
[C---:B------:R-:W-:Y:S01]  /*42d0*/  FSETP.GEU.AND P0, PT, |R9|.reuse, 1.469367938527859385e-39, PT ;  /* 0x001000000900780b */ /* 0x040fe20003f0e200 */
[----:B------:R-:W-:Y:S01]  /*42e0*/  HFMA2 R14, -RZ, RZ, 0, 5.9604644775390625e-08 ;  /* 0x00000001ff0e7431 */ /* 0x000fe200000001ff */
[----:B------:R-:W-:Y:S01]  /*42f0*/  LOP3.LUT R6, R9, 0x800fffff, RZ, 0xc0, !PT ;  /* 0x800fffff09067812 */ /* 0x000fe200078ec0ff */
[----:B------:R-:W-:Y:S01]  /*4300*/  IMAD.MOV.U32 R12, RZ, RZ, R16 ;  /* 0x000000ffff0c7224 */ /* 0x000fe200078e0010 */
[----:B------:R-:W-:Y:S01]  /*4310*/  MOV R13, R17 ;  /* 0x00000011000d7202 */ /* 0x000fe20000000f00 */
[----:B------:R-:W-:Y:S01]  /*4320*/  BSSY.RECONVERGENT B2, `(.L_x_16) ;  /* 0x0000054000027945 */ /* 0x000fe20003800200 */
[----:B------:R-:W-:Y:S02]  /*4330*/  LOP3.LUT R7, R6, 0x3ff00000, RZ, 0xfc, !PT ;  /* 0x3ff0000006077812 */ /* 0x000fe400078efcff */
[----:B------:R-:W-:Y:S02]  /*4340*/  MOV R6, R8 ;  /* 0x0000000800067202 */ /* 0x000fe40000000f00 */
[----:B------:R-:W-:-:S02]  /*4350*/  FSETP.GEU.AND P2, PT, |R13|, 1.469367938527859385e-39, PT ;  /* 0x001000000d00780b */ /* 0x000fc40003f4e200 */
[----:B------:R-:W-:Y:S01]  /*4360*/  LOP3.LUT R16, R13, 0x7ff00000, RZ, 0xc0, !PT ;  /* 0x7ff000000d107812 */ /* 0x000fe200078ec0ff */
[----:B------:R-:W-:Y:S01]  /*4370*/  @!P0 DMUL R6, R8, 8.98846567431157953865e+307 ;  /* 0x7fe0000008068828 */ /* 0x000fe20000000000 */
[C---:B------:R-:W-:Y:S02]  /*4380*/  LOP3.LUT R32, R9.reuse, 0x7ff00000, RZ, 0xc0, !PT ;  /* 0x7ff0000009207812 */ /* 0x040fe400078ec0ff */
[----:B------:R-:W-:Y:S02]  /*4390*/  MOV R33, R16 ;  /* 0x0000001000217202 */ /* 0x000fe40000000f00 */
[----:B------:R-:W-:Y:S01]  /*43a0*/  ISETP.GE.U32.AND P1, PT, R16, R32, PT ;  /* 0x000000201000720c */ /* 0x000fe20003f26070 */
[----:B------:R-:W0:Y:S04]  /*43b0*/  MUFU.RCP64H R15, R7 ;  /* 0x00000007000f7308 */ /* 0x000e280000001800 */
[----:B------:R-:W-:-:S02]  /*43c0*/  @!P2 LOP3.LUT R17, R9, 0x7ff00000, RZ, 0xc0, !PT ;  /* 0x7ff000000911a812 */ /* 0x000fc400078ec0ff */
[----:B------:R-:W-:Y:S02]  /*43d0*/  @!P0 LOP3.LUT R32, R7, 0x7ff00000, RZ, 0xc0, !PT ;  /* 0x7ff0000007208812 */ /* 0x000fe400078ec0ff */
[----:B------:R-:W-:Y:S02]  /*43e0*/  @!P2 ISETP.GE.U32.AND P3, PT, R16, R17, PT ;  /* 0x000000111000a20c */ /* 0x000fe40003f66070 */
[----:B------:R-:W-:Y:S01]  /*43f0*/  MOV R17, 0x1ca00000 ;  /* 0x1ca0000000117802 */ /* 0x000fe20000000f00 */
[----:B------:R-:W-:Y:S01]  /*4400*/  VIADD R35, R32, 0xffffffff ;  /* 0xffffffff20237836 */ /* 0x000fe20000000000 */
[----:B0-----:R-:W-:-:S08]  /*4410*/  DFMA R22, R14, -R6, 1 ;  /* 0x3ff000000e16742b */ /* 0x001fd00000000806 */
[----:B------:R-:W-:-:S08]  /*4420*/  DFMA R22, R22, R22, R22 ;  /* 0x000000161616722b */ /* 0x000fd00000000016 */
[----:B------:R-:W-:Y:S01]  /*4430*/  DFMA R26, R14, R22, R14 ;  /* 0x000000160e1a722b */ /* 0x000fe2000000000e */
[C---:B------:R-:W-:Y:S01]  /*4440*/  @!P2 SEL R23, R17.reuse, 0x63400000, !P3 ;  /* 0x634000001117a807 */ /* 0x040fe20005800000 */
[----:B------:R-:W-:Y:S01]  /*4450*/  IMAD.MOV.U32 R14, RZ, RZ, R12 ;  /* 0x000000ffff0e7224 */ /* 0x000fe200078e000c */
[----:B------:R-:W-:Y:S02]  /*4460*/  SEL R15, R17, 0x63400000, !P1 ;  /* 0x63400000110f7807 */ /* 0x000fe40004800000 */
[--C-:B------:R-:W-:Y:S02]  /*4470*/  @!P2 LOP3.LUT R23, R23, 0x80000000, R13.reuse, 0xf8, !PT ;  /* 0x800000001717a812 */ /* 0x100fe400078ef80d */
[----:B------:R-:W-:Y:S01]  /*4480*/  LOP3.LUT R15, R15, 0x800fffff, R13, 0xf8, !PT ;  /* 0x800fffff0f0f7812 */ /* 0x000fe200078ef80d */
[----:B------:R-:W-:Y:S01]  /*4490*/  DFMA R28, R26, -R6, 1 ;  /* 0x3ff000001a1c742b */ /* 0x000fe20000000806 */
[----:B------:R-:W-:Y:S02]  /*44a0*/  @!P2 LOP3.LUT R23, R23, 0x100000, RZ, 0xfc, !PT ;  /* 0x001000001717a812 */ /* 0x000fe400078efcff */
[----:B------:R-:W-:-:S05]  /*44b0*/  @!P2 MOV R22, RZ ;  /* 0x000000ff0016a202 */ /* 0x000fca0000000f00 */
[----:B------:R-:W-:Y:S02]  /*44c0*/  DFMA R28, R26, R28, R26 ;  /* 0x0000001c1a1c722b */ /* 0x000fe4000000001a */
[----:B------:R-:W-:-:S08]  /*44d0*/  @!P2 DFMA R14, R14, 2, -R22 ;  /* 0x400000000e0ea82b */ /* 0x000fd00000000816 */
[----:B------:R-:W-:Y:S02]  /*44e0*/  DMUL R22, R28, R14 ;  /* 0x0000000e1c167228 */ /* 0x000fe40000000000 */
[----:B------:R-:W-:-:S04]  /*44f0*/  @!P2 LOP3.LUT R33, R15, 0x7ff00000, RZ, 0xc0, !PT ;  /* 0x7ff000000f21a812 */ /* 0x000fc800078ec0ff */
[----:B------:R-:W-:Y:S02]  /*4500*/  IADD3 R34, PT, PT, R33, -0x1, RZ ;  /* 0xffffffff21227810 */ /* 0x000fe40007ffe0ff */
[----:B------:R-:W-:Y:S02]  /*4510*/  DFMA R26, R22, -R6, R14 ;  /* 0x80000006161a722b */ /* 0x000fe4000000000e */
[----:B------:R-:W-:-:S04]  /*4520*/  ISETP.GT.U32.AND P0, PT, R34, 0x7feffffe, PT ;  /* 0x7feffffe2200780c */ /* 0x000fc80003f04070 */
[----:B------:R-:W-:Y:S02]  /*4530*/  ISETP.GT.U32.OR P0, PT, R35, 0x7feffffe, P0 ;  /* 0x7feffffe2300780c */ /* 0x000fe40000704470 */
[----:B------:R-:W-:-:S11]  /*4540*/  DFMA R22, R28, R26, R22 ;  /* 0x0000001a1c16722b */ /* 0x000fd60000000016 */
[----:B------:R-:W-:Y:S05]  /*4550*/  @P0 BRA `(.L_x_17) ;  /* 0x00000000006c0947 */ /* 0x000fea0003800000 */
[----:B------:R-:W-:-:S04]  /*4560*/  LOP3.LUT R13, R9, 0x7ff00000, RZ, 0xc0, !PT ;  /* 0x7ff00000090d7812 */ /* 0x000fc800078ec0ff */
[CC--:B------:R-:W-:Y:S02]  /*4570*/  VIADDMNMX R12, R16.reuse, -R13.reuse, 0xb9600000, !PT ;  /* 0xb9600000100c7446 */ /* 0x0c0fe4000780090d */
[----:B------:R-:W-:Y:S02]  /*4580*/  ISETP.GE.U32.AND P0, PT, R16, R13, PT ;  /* 0x0000000d1000720c */ /* 0x000fe40003f06070 */
[----:B------:R-:W-:Y:S02]  /*4590*/  VIMNMX R12, PT, PT, R12, 0x46a00000, PT ;  /* 0x46a000000c0c7848 */ /* 0x000fe40003fe0100 */
[----:B------:R-:W-:-:S04]  /*45a0*/  SEL R17, R17, 0x63400000, !P0 ;  /* 0x6340000011117807 */ /* 0x000fc80004000000 */
[----:B------:R-:W-:Y:S02]  /*45b0*/  IADD3 R26, PT, PT, -R17, R12, RZ ;  /* 0x0000000c111a7210 */ /* 0x000fe40007ffe1ff */
[----:B------:R-:W-:Y:S02]  /*45c0*/  MOV R12, RZ ;  /* 0x000000ff000c7202 */ /* 0x000fe40000000f00 */
[----:B------:R-:W-:-:S06]  /*45d0*/  IADD3 R13, PT, PT, R26, 0x7fe00000, RZ ;  /* 0x7fe000001a0d7810 */ /* 0x000fcc0007ffe0ff */
[----:B------:R-:W-:-:S10]  /*45e0*/  DMUL R16, R22, R12 ;  /* 0x0000000c16107228 */ /* 0x000fd40000000000 */
[----:B------:R-:W-:-:S13]  /*45f0*/  FSETP.GTU.AND P0, PT, |R17|, 1.469367938527859385e-39, PT ;  /* 0x001000001100780b */ /* 0x000fda0003f0c200 */
[----:B------:R-:W-:Y:S05]  /*4600*/  @P0 BRA `(.L_x_18) ;  /* 0x0000000000940947 */ /* 0x000fea0003800000 */
[----:B------:R-:W-:Y:S01]  /*4610*/  DFMA R6, R22, -R6, R14 ;  /* 0x800000061606722b */ /* 0x000fe2000000000e */
[----:B------:R-:W-:-:S09]  /*4620*/  IMAD.MOV.U32 R12, RZ, RZ, RZ ;  /* 0x000000ffff0c7224 */ /* 0x000fd200078e00ff */
[C---:B------:R-:W-:Y:S02]  /*4630*/  FSETP.NEU.AND P0, PT, R7.reuse, RZ, PT ;  /* 0x000000ff0700720b */ /* 0x040fe40003f0d000 */
[----:B------:R-:W-:-:S04]  /*4640*/  LOP3.LUT R9, R7, 0x80000000, R9, 0x48, !PT ;  /* 0x8000000007097812 */ /* 0x000fc800078e4809 */
[----:B------:R-:W-:-:S07]  /*4650*/  LOP3.LUT R13, R9, R13, RZ, 0xfc, !PT ;  /* 0x0000000d090d7212 */ /* 0x000fce00078efcff */
[----:B------:R-:W-:Y:S05]  /*4660*/  @!P0 BRA `(.L_x_18) ;  /* 0x00000000007c8947 */ /* 0x000fea0003800000 */
[----:B------:R-:W-:Y:S01]  /*4670*/  IADD3 R7, PT, PT, -R26, RZ, RZ ;  /* 0x000000ff1a077210 */ /* 0x000fe20007ffe1ff */
[----:B------:R-:W-:Y:S01]  /*4680*/  DMUL.RP R12, R22, R12 ;  /* 0x0000000c160c7228 */ /* 0x000fe20000008000 */
[----:B------:R-:W-:-:S06]  /*4690*/  MOV R6, RZ ;  /* 0x000000ff00067202 */ /* 0x000fcc0000000f00 */
[----:B------:R-:W-:-:S03]  /*46a0*/  DFMA R6, R16, -R6, R22 ;  /* 0x800000061006722b */ /* 0x000fc60000000016 */
[----:B------:R-:W-:-:S03]  /*46b0*/  LOP3.LUT R9, R13, R9, RZ, 0x3c, !PT ;  /* 0x000000090d097212 */ /* 0x000fc600078e3cff */
[----:B------:R-:W-:-:S04]  /*46c0*/  IADD3 R6, PT, PT, -R26, -0x43300000, RZ ;  /* 0xbcd000001a067810 */ /* 0x000fc80007ffe1ff */
[----:B------:R-:W-:-:S04]  /*46d0*/  FSETP.NEU.AND P0, PT, |R7|, R6, PT ;  /* 0x000000060700720b */ /* 0x000fc80003f0d200 */
[----:B------:R-:W-:Y:S02]  /*46e0*/  FSEL R16, R12, R16, !P0 ;  /* 0x000000100c107208 */ /* 0x000fe40004000000 */
[----:B------:R-:W-:Y:S01]  /*46f0*/  FSEL R17, R9, R17, !P0 ;  /* 0x0000001109117208 */ /* 0x000fe20004000000 */
[----:B------:R-:W-:Y:S06]  /*4700*/  BRA `(.L_x_18) ;  /* 0x0000000000547947 */ /* 0x000fec0003800000 */
.L_x_17:
[----:B------:R-:W-:-:S14]  /*4710*/  DSETP.NAN.AND P0, PT, R12, R12, PT ;  /* 0x0000000c0c00722a */ /* 0x000fdc0003f08000 */
[----:B------:R-:W-:Y:S05]  /*4720*/  @P0 BRA `(.L_x_19) ;  /* 0x0000000000440947 */ /* 0x000fea0003800000 */
[----:B------:R-:W-:-:S14]  /*4730*/  DSETP.NAN.AND P0, PT, R8, R8, PT ;  /* 0x000000080800722a */ /* 0x000fdc0003f08000 */
[----:B------:R-:W-:Y:S05]  /*4740*/  @P0 BRA `(.L_x_20) ;  /* 0x0000000000300947 */ /* 0x000fea0003800000 */
[----:B------:R-:W-:Y:S01]  /*4750*/  ISETP.NE.AND P0, PT, R33, R32, PT ;  /* 0x000000202100720c */ /* 0x000fe20003f05270 */
[----:B------:R-:W-:Y:S01]  /*4760*/  IMAD.MOV.U32 R17, RZ, RZ, -0x80000 ;  /* 0xfff80000ff117424 */ /* 0x000fe200078e00ff */
[----:B------:R-:W-:-:S11]  /*4770*/  MOV R16, 0x0 ;  /* 0x0000000000107802 */ /* 0x000fd60000000f00 */
[----:B------:R-:W-:Y:S05]  /*4780*/  @!P0 BRA `(.L_x_18) ;  /* 0x0000000000348947 */ /* 0x000fea0003800000 */
[----:B------:R-:W-:Y:S02]  /*4790*/  ISETP.NE.AND P0, PT, R33, 0x7ff00000, PT ;  /* 0x7ff000002100780c */ /* 0x000fe40003f05270 */
[----:B------:R-:W-:Y:S02]  /*47a0*/  LOP3.LUT R17, R13, 0x80000000, R9, 0x48, !PT ;  /* 0x800000000d117812 */ /* 0x000fe400078e4809 */
[----:B------:R-:W-:-:S13]  /*47b0*/  ISETP.EQ.OR P0, PT, R32, RZ, !P0 ;  /* 0x000000ff2000720c */ /* 0x000fda0004702670 */
[----:B------:R-:W-:Y:S02]  /*47c0*/  @P0 LOP3.LUT R6, R17, 0x7ff00000, RZ, 0xfc, !PT ;  /* 0x7ff0000011060812 */ /* 0x000fe400078efcff */
[----:B------:R-:W-:Y:S02]  /*47d0*/  @!P0 MOV R16, RZ ;  /* 0x000000ff00108202 */ /* 0x000fe40000000f00 */
[----:B------:R-:W-:Y:S02]  /*47e0*/  @P0 MOV R16, RZ ;  /* 0x000000ff00100202 */ /* 0x000fe40000000f00 */
[----:B------:R-:W-:Y:S01]  /*47f0*/  @P0 MOV R17, R6 ;  /* 0x0000000600110202 */ /* 0x000fe20000000f00 */
[----:B------:R-:W-:Y:S06]  /*4800*/  BRA `(.L_x_18) ;  /* 0x0000000000147947 */ /* 0x000fec0003800000 */
.L_x_20:
[----:B------:R-:W-:Y:S01]  /*4810*/  LOP3.LUT R17, R9, 0x80000, RZ, 0xfc, !PT ;  /* 0x0008000009117812 */ /* 0x000fe200078efcff */
[----:B------:R-:W-:Y:S01]  /*4820*/  IMAD.MOV.U32 R16, RZ, RZ, R8 ;  /* 0x000000ffff107224 */ /* 0x000fe200078e0008 */
[----:B------:R-:W-:Y:S06]  /*4830*/  BRA `(.L_x_18) ;  /* 0x0000000000087947 */ /* 0x000fec0003800000 */
.L_x_19:
[----:B------:R-:W-:Y:S02]  /*4840*/  LOP3.LUT R17, R13, 0x80000, RZ, 0xfc, !PT ;  /* 0x000800000d117812 */ /* 0x000fe400078efcff */
[----:B------:R-:W-:-:S07]  /*4850*/  MOV R16, R12 ;  /* 0x0000000c00107202 */ /* 0x000fce0000000f00 */
.L_x_18:
[----:B------:R-:W-:Y:S05]  /*4860*/  BSYNC.RECONVERGENT B2 ;  /* 0x0000000000027941 */ /* 0x000fea0003800200 */
.L_x_16:
[----:B------:R-:W-:Y:S01]  /*4870*/  HFMA2 R7, -RZ, RZ, 0, 0 ;  /* 0x00000000ff077431 */ /* 0x000fe200000001ff */
[----:B------:R-:W-:-:S04]  /*4880*/  MOV R6, R4 ;  /* 0x0000000400067202 */ /* 0x000fc80000000f00 */
[----:B------:R-:W-:Y:S05]  /*4890*/  RET.REL.NODEC R6 `(_Z13calc_average7PdPKdS1_S1_S1_S1_S1_S1_iiiiiiiiddddddddddddddPKi) ;  /* 0xffffffb406d87950 */ /* 0x000fea0003c3ffff */
.L_x_21:
[----:B------:R-:W-:-:S00]  /*48a0*/  BRA `(.L_x_21) ;  /* 0xfffffffc00fc7947 */ /* 0x000fc0000383ffff */
[----:B------:R-:W-:-:S00]  /*48b0*/  NOP ;  /* 0x0000000000007918 */ /* 0x000fc00000000000 */
        /* <DEDUP_REMOVED lines=12> */
.L_x_22:


//--------------------- .nv.shared.reserved.0     --------------------------
	.section	.nv.shared.reserved.0,"aw",@nobits
	.weak		__nv_reservedSMEM_offset_0_alias
	.size		__nv_reservedSMEM_offset_0_alias, 0, 64
	.other		__nv_reservedSMEM_offset_0_alias,@"STO_CUDA_RESERVED_SHARED STV_DEFAULT"
__nv_reservedSMEM_offset_0_alias:
	.zero		0
	.zero		64


//--------------------- .nv.constant0._Z13calc_average7PdPKdS1_S1_S1_S1_S1_S1_iiiiiiiiddddddddddddddPKi --------------------------
	.section	.nv.constant0._Z13calc_average7PdPKdS1_S1_S1_S1_S1_S1_iiiiiiiiddddddddddddddPKi,"a",@progbits
	.sectionflags	@""
	.align	4
.nv.constant0._Z13calc_average7PdPKdS1_S1_S1_S1_S1_S1_iiiiiiiiddddddddddddddPKi:
	.zero		1112


//--------------------- SYMBOLS --------------------------

	.type		.nv.reservedSmem.offset0,@object
	.size		.nv.reservedSmem.offset0,0x4
